// auto-generated by cutlass_sweep.gemm — config: {"arch": "sm_90", "cluster_m": 1, "cluster_n": 1, "dtype": "bf16", "dtype_b": "bf16", "layout": "nt", "stages": 5, "tile_k": 128, "tile_m": 64, "tile_n": 128}
#include "cutlass/cutlass.h"
#include "cutlass/gemm/collective/collective_builder.hpp"
#include "cutlass/gemm/device/gemm_universal_adapter.h"
#include "cutlass/gemm/kernel/gemm_universal.hpp"
#include "cutlass/epilogue/collective/collective_builder.hpp"

using ElemA = cutlass::bfloat16_t;
using ElemB = cutlass::bfloat16_t;
using ElemCD = cutlass::bfloat16_t;
using Acc  = float;
using TileShape    = cute::Shape<cute::_64, cute::_128, cute::_128>;
using ClusterShape = cute::Shape<cute::_1, cute::_1, cute::_1>;

using CollectiveEpilogue = typename cutlass::epilogue::collective::CollectiveBuilder<
    cutlass::arch::Sm90, cutlass::arch::OpClassTensorOp,
    TileShape, ClusterShape,
    cutlass::epilogue::collective::EpilogueTileAuto,
    Acc, Acc,
    ElemCD, cutlass::layout::RowMajor, 128 / cutlass::sizeof_bits<ElemCD>::value,
    ElemCD, cutlass::layout::RowMajor, 128 / cutlass::sizeof_bits<ElemCD>::value,
    cutlass::epilogue::collective::EpilogueScheduleAuto
  >::CollectiveOp;

using CollectiveMainloop = typename cutlass::gemm::collective::CollectiveBuilder<
    cutlass::arch::Sm90, cutlass::arch::OpClassTensorOp,
    ElemA, cutlass::layout::RowMajor, 128 / cutlass::sizeof_bits<ElemA>::value,
    ElemB, cutlass::layout::ColumnMajor, 128 / cutlass::sizeof_bits<ElemB>::value,
    Acc,
    TileShape, ClusterShape,
    cutlass::gemm::collective::StageCount<5>,
    cutlass::gemm::collective::KernelScheduleAuto
  >::CollectiveOp;

using GemmKernel = cutlass::gemm::kernel::GemmUniversal<
    cute::Shape<int,int,int,int>,
    CollectiveMainloop,
    CollectiveEpilogue
>;
using Gemm = cutlass::gemm::device::GemmUniversalAdapter<GemmKernel>;

// Force the device kernel symbol into the cubin without needing a host main.
auto* _anchor = &cutlass::device_kernel<GemmKernel>;


// ===== COMPILED SASS (sm_90a) =====

	.target	sm_90a

	.elftype	@"ET_EXEC"


//--------------------- .note.nv.tkinfo           --------------------------
	.section	.note.nv.tkinfo,"",@"SHT_NOTE"
	.sectionflags	@"SHF_NOTE_NV_TKINFO"
	.tkinfo
        /*0018*/ 	.word	0x00000002
        /*0030*/ 	.string	""
        /*0030*/ 	.string	"ptxas"
        /*0030*/ 	.string	"Cuda compilation tools, release 13.0, V13.0.88"
        /*0030*/ 	.string	"Build cuda_13.0.r13.0/compiler.36424714_0"
        /*0030*/ 	.string	"-arch sm_90a -m 64 "



//--------------------- .note.nv.cuinfo           --------------------------
	.section	.note.nv.cuinfo,"",@"SHT_NOTE"
	.sectionflags	@"SHF_NOTE_NV_CUINFO"
        /*0018*/ 	.short	0x0002
        /*001a*/ 	.short	0x005a
        /*001c*/ 	.short	0x0082
	.zero		2


//--------------------- .nv.info                  --------------------------
	.section	.nv.info,"",@"SHT_CUDA_INFO"
	.align	4


	//----- nvinfo : EIATTR_REGCOUNT
	.align		4
        /*0000*/ 	.byte	0x04, 0x2f
        /*0002*/ 	.short	(.L_15 - .L_14)
	.align		4
.L_14:
        /*0004*/ 	.word	index@(_ZN7cutlass13device_kernelINS_4gemm6kernel13GemmUniversalIN4cute5tupleIJiiiiEEENS1_10collective13CollectiveMmaINS1_34MainloopSm90TmaGmmaWarpSpecializedILi5ENS5_IJNS4_1CILi1EEESB_SB_EEENS1_32KernelTmaWarpSpecializedPingpongEEENS5_IJNSA_ILi64EEENSA_ILi128EEESG_EEENS_10bfloat16_tENS5_IJlSB_lEEESI_SJ_NS4_8TiledMMAINS4_8MMA_AtomIJNS4_4SM904GMMA28MMA_64x128x16_F32BF16BF16_SSILNSN_5MajorE0ELSP_0ELNSN_7ScaleInE1ELSQ_1EEEEEENS4_6LayoutISC_NS5_IJNSA_ILi0EEESU_SU_EEEEENS5_IJNS4_10UnderscoreESX_SX_EEEEENS4_13SM90_TMA_LOADENS4_14ComposedLayoutINS4_7SwizzleILi3ELi4ELi3EEENS4_18smem_ptr_flag_bitsILi16EEENST_INS5_IJNSA_ILi8EEESF_EEENS5_IJSF_SB_EEEEEEEvNS4_8identityES10_S1A_vS1B_EENS_8epilogue10collective6detail29Sm90TmaWarpSpecializedAdapterINS1E_15DefaultEpilogueISI_SJ_SJ_NS1D_6thread17LinearCombinationISI_Li1EffLNS1I_9ScaleType4KindE0ELNS_15FloatRoundStyleE2ESI_EENS1_15EpilogueDefaultEEEEEvvEEEEvNT_6ParamsE)
        /*0008*/ 	.word	0x000000a8


	//----- nvinfo : EIATTR_FRAME_SIZE
	.align		4
.L_15:
        /*000c*/ 	.byte	0x04, 0x11
        /*000e*/ 	.short	(.L_17 - .L_16)
	.align		4
.L_16:
        /*0010*/ 	.word	index@(_ZN7cutlass13device_kernelINS_4gemm6kernel13GemmUniversalIN4cute5tupleIJiiiiEEENS1_10collective13CollectiveMmaINS1_34MainloopSm90TmaGmmaWarpSpecializedILi5ENS5_IJNS4_1CILi1EEESB_SB_EEENS1_32KernelTmaWarpSpecializedPingpongEEENS5_IJNSA_ILi64EEENSA_ILi128EEESG_EEENS_10bfloat16_tENS5_IJlSB_lEEESI_SJ_NS4_8TiledMMAINS4_8MMA_AtomIJNS4_4SM904GMMA28MMA_64x128x16_F32BF16BF16_SSILNSN_5MajorE0ELSP_0ELNSN_7ScaleInE1ELSQ_1EEEEEENS4_6LayoutISC_NS5_IJNSA_ILi0EEESU_SU_EEEEENS5_IJNS4_10UnderscoreESX_SX_EEEEENS4_13SM90_TMA_LOADENS4_14ComposedLayoutINS4_7SwizzleILi3ELi4ELi3EEENS4_18smem_ptr_flag_bitsILi16EEENST_INS5_IJNSA_ILi8EEESF_EEENS5_IJSF_SB_EEEEEEEvNS4_8identityES10_S1A_vS1B_EENS_8epilogue10collective6detail29Sm90TmaWarpSpecializedAdapterINS1E_15DefaultEpilogueISI_SJ_SJ_NS1D_6thread17LinearCombinationISI_Li1EffLNS1I_9ScaleType4KindE0ELNS_15FloatRoundStyleE2ESI_EENS1_15EpilogueDefaultEEEEEvvEEEEvNT_6ParamsE)
        /*0014*/ 	.word	0x00000008


	//----- nvinfo : EIATTR_MIN_STACK_SIZE
	.align		4
.L_17:
        /*0018*/ 	.byte	0x04, 0x12
        /*001a*/ 	.short	(.L_19 - .L_18)
	.align		4
.L_18:
        /*001c*/ 	.word	index@(_ZN7cutlass13device_kernelINS_4gemm6kernel13GemmUniversalIN4cute5tupleIJiiiiEEENS1_10collective13CollectiveMmaINS1_34MainloopSm90TmaGmmaWarpSpecializedILi5ENS5_IJNS4_1CILi1EEESB_SB_EEENS1_32KernelTmaWarpSpecializedPingpongEEENS5_IJNSA_ILi64EEENSA_ILi128EEESG_EEENS_10bfloat16_tENS5_IJlSB_lEEESI_SJ_NS4_8TiledMMAINS4_8MMA_AtomIJNS4_4SM904GMMA28MMA_64x128x16_F32BF16BF16_SSILNSN_5MajorE0ELSP_0ELNSN_7ScaleInE1ELSQ_1EEEEEENS4_6LayoutISC_NS5_IJNSA_ILi0EEESU_SU_EEEEENS5_IJNS4_10UnderscoreESX_SX_EEEEENS4_13SM90_TMA_LOADENS4_14ComposedLayoutINS4_7SwizzleILi3ELi4ELi3EEENS4_18smem_ptr_flag_bitsILi16EEENST_INS5_IJNSA_ILi8EEESF_EEENS5_IJSF_SB_EEEEEEEvNS4_8identityES10_S1A_vS1B_EENS_8epilogue10collective6detail29Sm90TmaWarpSpecializedAdapterINS1E_15DefaultEpilogueISI_SJ_SJ_NS1D_6thread17LinearCombinationISI_Li1EffLNS1I_9ScaleType4KindE0ELNS_15FloatRoundStyleE2ESI_EENS1_15EpilogueDefaultEEEEEvvEEEEvNT_6ParamsE)
        /*0020*/ 	.word	0x00000008
.L_19:


//--------------------- .nv.compat                --------------------------
	.section	.nv.compat,"",@"SHT_CUDA_COMPAT_INFO"
	.align	4
        /*0000*/ 	.byte	0x02, 0x09, 0x01, 0x00, 0x02, 0x02, 0x04, 0x00, 0x02, 0x05, 0x05, 0x00, 0x03, 0x07, 0x01, 0x01
        /*0010*/ 	.byte	0x02, 0x03, 0x01, 0x00, 0x02, 0x06, 0x01, 0x00, 0x04, 0x0b, 0x08, 0x00, 0x00, 0x00, 0x00, 0x00
        /*0020*/ 	.byte	0x00, 0x00, 0x00, 0x00


//--------------------- .nv.info._ZN7cutlass13device_kernelINS_4gemm6kernel13GemmUniversalIN4cute5tupleIJiiiiEEENS1_10collective13CollectiveMmaINS1_34MainloopSm90TmaGmmaWarpSpecializedILi5ENS5_IJNS4_1CILi1EEESB_SB_EEENS1_32KernelTmaWarpSpecializedPingpongEEENS5_IJNSA_ILi64EEENSA_ILi128EEESG_EEENS_10bfloat16_tENS5_IJlSB_lEEESI_SJ_NS4_8TiledMMAINS4_8MMA_AtomIJNS4_4SM904GMMA28MMA_64x128x16_F32BF16BF16_SSILNSN_5MajorE0ELSP_0ELNSN_7ScaleInE1ELSQ_1EEEEEENS4_6LayoutISC_NS5_IJNSA_ILi0EEESU_SU_EEEEENS5_IJNS4_10UnderscoreESX_SX_EEEEENS4_13SM90_TMA_LOADENS4_14ComposedLayoutINS4_7SwizzleILi3ELi4ELi3EEENS4_18smem_ptr_flag_bitsILi16EEENST_INS5_IJNSA_ILi8EEESF_EEENS5_IJSF_SB_EEEEEEEvNS4_8identityES10_S1A_vS1B_EENS_8epilogue10collective6detail29Sm90TmaWarpSpecializedAdapterINS1E_15DefaultEpilogueISI_SJ_SJ_NS1D_6thread17LinearCombinationISI_Li1EffLNS1I_9ScaleType4KindE0ELNS_15FloatRoundStyleE2ESI_EENS1_15EpilogueDefaultEEEEEvvEEEEvNT_6ParamsE --------------------------
	.section	.nv.info._ZN7cutlass13device_kernelINS_4gemm6kernel13GemmUniversalIN4cute5tupleIJiiiiEEENS1_10collective13CollectiveMmaINS1_34MainloopSm90TmaGmmaWarpSpecializedILi5ENS5_IJNS4_1CILi1EEESB_SB_EEENS1_32KernelTmaWarpSpecializedPingpongEEENS5_IJNSA_ILi64EEENSA_ILi128EEESG_EEENS_10bfloat16_tENS5_IJlSB_lEEESI_SJ_NS4_8TiledMMAINS4_8MMA_AtomIJNS4_4SM904GMMA28MMA_64x128x16_F32BF16BF16_SSILNSN_5MajorE0ELSP_0ELNSN_7ScaleInE1ELSQ_1EEEEEENS4_6LayoutISC_NS5_IJNSA_ILi0EEESU_SU_EEEEENS5_IJNS4_10UnderscoreESX_SX_EEEEENS4_13SM90_TMA_LOADENS4_14ComposedLayoutINS4_7SwizzleILi3ELi4ELi3EEENS4_18smem_ptr_flag_bitsILi16EEENST_INS5_IJNSA_ILi8EEESF_EEENS5_IJSF_SB_EEEEEEEvNS4_8identityES10_S1A_vS1B_EENS_8epilogue10collective6detail29Sm90TmaWarpSpecializedAdapterINS1E_15DefaultEpilogueISI_SJ_SJ_NS1D_6thread17LinearCombinationISI_Li1EffLNS1I_9ScaleType4KindE0ELNS_15FloatRoundStyleE2ESI_EENS1_15EpilogueDefaultEEEEEvvEEEEvNT_6ParamsE,"",@"SHT_CUDA_INFO"
	.sectionflags	@""
	.align	4


	//----- nvinfo : EIATTR_CUDA_API_VERSION
	.align		4
        /*0000*/ 	.byte	0x04, 0x37
        /*0002*/ 	.short	(.L_21 - .L_20)
.L_20:
        /*0004*/ 	.word	0x00000082


	//----- nvinfo : EIATTR_KPARAM_INFO
	.align		4
.L_21:
        /*0008*/ 	.byte	0x04, 0x17
        /*000a*/ 	.short	(.L_23 - .L_22)
.L_22:
        /*000c*/ 	.word	0x00000000
        /*0010*/ 	.short	0x0000
        /*0012*/ 	.short	0x0070
        /*0014*/ 	.byte	0x00, 0xf0, 0x01, 0x10


	//----- nvinfo : EIATTR_SPARSE_MMA_MASK
	.align		4
.L_23:
        /*0018*/ 	.byte	0x03, 0x50
        /*001a*/ 	.short	0x0000


	//----- nvinfo : EIATTR_MAXREG_COUNT
	.align		4
        /*001c*/ 	.byte	0x03, 0x1b
        /*001e*/ 	.short	0x00a8


	//----- nvinfo : EIATTR_NUM_BARRIERS
	.align		4
        /*0020*/ 	.byte	0x02, 0x4c
        /*0022*/ 	.byte	0x01
	.zero		1


	//----- nvinfo : EIATTR_EXTERNS
	.align		4
        /*0024*/ 	.byte	0x04, 0x0f
        /*0026*/ 	.short	(.L_25 - .L_24)


	//   ....[0]....
	.align		4
.L_24:
        /*0028*/ 	.word	index@(__assertfail)


	//----- nvinfo : EIATTR_ANNOTATIONS
	.align		4
.L_25:
        /*002c*/ 	.byte	0x04, 0x55
        /*002e*/ 	.short	(.L_27 - .L_26)


	//   ....[0]....
.L_26:
        /*0030*/ 	.word	0x00000001
        /*0034*/ 	.byte	0xf0, 0x0a, 0x00, 0x00, 0x01, 0x00, 0x00, 0x00, 0x10, 0x12, 0x00, 0x00, 0x01, 0x00, 0x00, 0x00
        /*0044*/ 	.byte	0x60, 0x64, 0x00, 0x00, 0x01, 0x00, 0x00, 0x00, 0xe0, 0x70, 0x00, 0x00


	//----- nvinfo : EIATTR_MERCURY_ISA_VERSION
	.align		4
.L_27:
        /*0050*/ 	.byte	0x03, 0x5f
        /*0052*/ 	.short	0x0101


	//----- nvinfo : EIATTR_INT_WARP_WIDE_INSTR_OFFSETS
	.align		4
        /*0054*/ 	.byte	0x04, 0x31
        /*0056*/ 	.short	(.L_29 - .L_28)


	//   ....[0]....
.L_28:
        /*0058*/ 	.word	0x00000410


	//   ....[1]....
        /*005c*/ 	.word	0x00000430


	//   ....[2]....
        /*0060*/ 	.word	0x000004b0


	//   ....[3]....
        /*0064*/ 	.word	0x000004c0


	//   ....[4]....
        /*0068*/ 	.word	0x000004d0


	//   ....[5]....
        /*006c*/ 	.word	0x000004f0


	//   ....[6]....
        /*0070*/ 	.word	0x00000580


	//   ....[7]....
        /*0074*/ 	.word	0x000005a0


	//----- nvinfo : EIATTR_COOP_GROUP_MASK_REGIDS
	.align		4
.L_29:
        /*0078*/ 	.byte	0x04, 0x29
        /*007a*/ 	.short	(.L_31 - .L_30)


	//   ....[0]....
.L_30:
        /*007c*/ 	.word	0xffffffff


	//   ....[1]....
        /*0080*/ 	.word	0xffffffff


	//   ....[2]....
        /*0084*/ 	.word	0xffffffff


	//   ....[3]....
        /*0088*/ 	.word	0xffffffff


	//   ....[4]....
        /*008c*/ 	.word	0xffffffff


	//   ....[5]....
        /*0090*/ 	.word	0xffffffff


	//----- nvinfo : EIATTR_COOP_GROUP_INSTR_OFFSETS
	.align		4
.L_31:
        /*0094*/ 	.byte	0x04, 0x28
        /*0096*/ 	.short	(.L_33 - .L_32)


	//   ....[0]....
.L_32:
        /*0098*/ 	.word	0x00000070


	//   ....[1]....
        /*009c*/ 	.word	0x00000080


	//   ....[2]....
        /*00a0*/ 	.word	0x00000140


	//   ....[3]....
        /*00a4*/ 	.word	0x000002f0


	//   ....[4]....
        /*00a8*/ 	.word	0x00000330


	//   ....[5]....
        /*00ac*/ 	.word	0x00000370


	//----- nvinfo : EIATTR_REG_RECONFIG
	.align		4
.L_33:
        /*00b0*/ 	.byte	0x01, 0x54
	.zero		2


	//----- nvinfo : EIATTR_SYSCALL_OFFSETS
	.align		4
        /*00b4*/ 	.byte	0x04, 0x46
        /*00b6*/ 	.short	(.L_35 - .L_34)


	//   ....[0]....
.L_34:
        /*00b8*/ 	.word	0x00001690


	//----- nvinfo : EIATTR_MBARRIER_INSTR_OFFSETS
	.align		4
.L_35:
        /*00bc*/ 	.byte	0x04, 0x39
        /*00be*/ 	.short	(.L_37 - .L_36)


	//   ....[0]....
.L_36:
        /*00c0*/ 	.word	0x00000240
        /*00c4*/ 	.word	0x000000ff
        /*00c8*/ 	.word	0x00000000
        /*00cc*/ 	.short	0x0100
        /*00ce*/ 	.byte	0x08
	.zero		1


	//   ....[1]....
        /*00d0*/ 	.word	0x00000250
        /*00d4*/ 	.word	0x000000ff
        /*00d8*/ 	.word	0x00000028
        /*00dc*/ 	.short	0x0100
        /*00de*/ 	.byte	0x08
	.zero		1


	//   ....[2]....
        /*00e0*/ 	.word	0x00000260
        /*00e4*/ 	.word	0x000000ff
        /*00e8*/ 	.word	0x00000008
        /*00ec*/ 	.short	0x0100
        /*00ee*/ 	.byte	0x08
	.zero		1


	//   ....[3]....
        /*00f0*/ 	.word	0x00000270
        /*00f4*/ 	.word	0x000000ff
        /*00f8*/ 	.word	0x00000030
        /*00fc*/ 	.short	0x0100
        /*00fe*/ 	.byte	0x08
	.zero		1


	//   ....[4]....
        /*0100*/ 	.word	0x00000280
        /*0104*/ 	.word	0x000000ff
        /*0108*/ 	.word	0x00000010
        /*010c*/ 	.short	0x0100
        /*010e*/ 	.byte	0x08
	.zero		1


	//   ....[5]....
        /*0110*/ 	.word	0x00000290
        /*0114*/ 	.word	0x000000ff
        /*0118*/ 	.word	0x00000038
        /*011c*/ 	.short	0x0100
        /*011e*/ 	.byte	0x08
	.zero		1


	//   ....[6]....
        /*0120*/ 	.word	0x000002a0
        /*0124*/ 	.word	0x000000ff
        /*0128*/ 	.word	0x00000018
        /*012c*/ 	.short	0x0100
        /*012e*/ 	.byte	0x08
	.zero		1


	//   ....[7]....
        /*0130*/ 	.word	0x000002b0
        /*0134*/ 	.word	0x000000ff
        /*0138*/ 	.word	0x00000040
        /*013c*/ 	.short	0x0100
        /*013e*/ 	.byte	0x08
	.zero		1


	//   ....[8]....
        /*0140*/ 	.word	0x000002c0
        /*0144*/ 	.word	0x000000ff
        /*0148*/ 	.word	0x00000020
        /*014c*/ 	.short	0x0100
        /*014e*/ 	.byte	0x08
	.zero		1


	//   ....[9]....
        /*0150*/ 	.word	0x000002d0
        /*0154*/ 	.word	0x000000ff
        /*0158*/ 	.word	0x00000048
        /*015c*/ 	.short	0x0100
        /*015e*/ 	.byte	0x08
	.zero		1


	//   ....[10]....
        /*0160*/ 	.word	0x000005e0
        /*0164*/ 	.word	0x000000ff
        /*0168*/ 	.word	0x00000080
        /*016c*/ 	.short	0x0100
        /*016e*/ 	.byte	0x08
	.zero		1


	//   ....[11]....
        /*0170*/ 	.word	0x00000650
        /*0174*/ 	.word	0x000000ff
        /*0178*/ 	.word	0x00000088
        /*017c*/ 	.short	0x0100
        /*017e*/ 	.byte	0x08
	.zero		1


	//   ....[12]....
        /*0180*/ 	.word	0x00000670
        /*0184*/ 	.word	0x000000ff
        /*0188*/ 	.word	0x00000060
        /*018c*/ 	.short	0x0100
        /*018e*/ 	.byte	0x09
	.zero		1


	//   ....[13]....
        /*0190*/ 	.word	0x00000680
        /*0194*/ 	.word	0x000000ff
        /*0198*/ 	.word	0x00000068
        /*019c*/ 	.short	0x0100
        /*019e*/ 	.byte	0x09
	.zero		1


	//   ....[14]....
        /*01a0*/ 	.word	0x00000690
        /*01a4*/ 	.word	0x000000ff
        /*01a8*/ 	.word	0x00000070
        /*01ac*/ 	.short	0x0100
        /*01ae*/ 	.byte	0x09
	.zero		1


	//   ....[15]....
        /*01b0*/ 	.word	0x000006a0
        /*01b4*/ 	.word	0x000000ff
        /*01b8*/ 	.word	0x00000078
        /*01bc*/ 	.short	0x0100
        /*01be*/ 	.byte	0x09
	.zero		1


	//   ....[16]....
        /*01c0*/ 	.word	0x00001550
        /*01c4*/ 	.word	0x000000ff
        /*01c8*/ 	.word	0xfffffff8
        /*01cc*/ 	.short	0x010a
        /*01ce*/ 	.byte	0x2b
	.zero		1


	//   ....[17]....
        /*01d0*/ 	.word	0x00001710
        /*01d4*/ 	.word	0x00000003
        /*01d8*/ 	.word	0x00000000
        /*01dc*/ 	.short	0x010a
        /*01de*/ 	.byte	0x3f
	.zero		1


	//   ....[18]....
        /*01e0*/ 	.word	0x00001770
        /*01e4*/ 	.word	0x00000003
        /*01e8*/ 	.word	0x00000000
        /*01ec*/ 	.short	0x010a
        /*01ee*/ 	.byte	0x3f
	.zero		1


	//   ....[19]....
        /*01f0*/ 	.word	0x00001c90
        /*01f4*/ 	.word	0x000000ff
        /*01f8*/ 	.word	0x00000000
        /*01fc*/ 	.short	0x010a
        /*01fe*/ 	.byte	0x08
	.zero		1


	//   ....[20]....
        /*0200*/ 	.word	0x00001cd0
        /*0204*/ 	.word	0x000000ff
        /*0208*/ 	.word	0x00000000
        /*020c*/ 	.short	0x010a
        /*020e*/ 	.byte	0x08
	.zero		1


	//   ....[21]....
        /*0210*/ 	.word	0x000020f0
        /*0214*/ 	.word	0x000000ff
        /*0218*/ 	.word	0x00000000
        /*021c*/ 	.short	0x0101
        /*021e*/ 	.byte	0x08
	.zero		1


	//   ....[22]....
        /*0220*/ 	.word	0x000021f0
        /*0224*/ 	.word	0x00000003
        /*0228*/ 	.word	0x00000000
        /*022c*/ 	.short	0x0101
        /*022e*/ 	.byte	0x2e
	.zero		1


	//   ....[23]....
        /*0230*/ 	.word	0x000022c0
        /*0234*/ 	.word	0x000000ff
        /*0238*/ 	.word	0x00000000
        /*023c*/ 	.short	0x0101
        /*023e*/ 	.byte	0x06
	.zero		1


	//   ....[24]....
        /*0240*/ 	.word	0x00002330
        /*0244*/ 	.word	0x000000ff
        /*0248*/ 	.word	0x00000008
        /*024c*/ 	.short	0x010a
        /*024e*/ 	.byte	0x2b
	.zero		1


	//   ....[25]....
        /*0250*/ 	.word	0x000064a0
        /*0254*/ 	.word	0x00000000
        /*0258*/ 	.word	0x00000000
        /*025c*/ 	.short	0x0101
        /*025e*/ 	.byte	0x2e
	.zero		1


	//   ....[26]....
        /*0260*/ 	.word	0x00006d90
        /*0264*/ 	.word	0x0000000b
        /*0268*/ 	.word	0x00000028
        /*026c*/ 	.short	0x010a
        /*026e*/ 	.byte	0x3f
	.zero		1


	//   ....[27]....
        /*0270*/ 	.word	0x00007210
        /*0274*/ 	.word	0x00000006
        /*0278*/ 	.word	0x00000088
        /*027c*/ 	.short	0x0101
        /*027e*/ 	.byte	0x3f
	.zero		1


	//   ....[28]....
        /*0280*/ 	.word	0x00007930
        /*0284*/ 	.word	0x00000007
        /*0288*/ 	.word	0x00000000
        /*028c*/ 	.short	0x010a
        /*028e*/ 	.byte	0x3f
	.zero		1


	//   ....[29]....
        /*0290*/ 	.word	0x000079b0
        /*0294*/ 	.word	0x00000006
        /*0298*/ 	.word	0x00000000
        /*029c*/ 	.short	0x010a
        /*029e*/ 	.byte	0x3f
	.zero		1


	//   ....[30]....
        /*02a0*/ 	.word	0x00007a40
        /*02a4*/ 	.word	0x00000007
        /*02a8*/ 	.word	0x00000000
        /*02ac*/ 	.short	0x010a
        /*02ae*/ 	.byte	0x3f
	.zero		1


	//   ....[31]....
        /*02b0*/ 	.word	0x00007ad0
        /*02b4*/ 	.word	0x00000006
        /*02b8*/ 	.word	0x00000000
        /*02bc*/ 	.short	0x010a
        /*02be*/ 	.byte	0x3f
	.zero		1


	//   ....[32]....
        /*02c0*/ 	.word	0x00007b60
        /*02c4*/ 	.word	0x00000005
        /*02c8*/ 	.word	0x00000000
        /*02cc*/ 	.short	0x010a
        /*02ce*/ 	.byte	0x3f
	.zero		1


	//   ....[33]....
        /*02d0*/ 	.word	0x00007bd0
        /*02d4*/ 	.word	0x00000003
        /*02d8*/ 	.word	0xfffffff8
        /*02dc*/ 	.short	0x010a
        /*02de*/ 	.byte	0x3f
	.zero		1


	//   ....[34]....
        /*02e0*/ 	.word	0x00007c20
        /*02e4*/ 	.word	0x00000003
        /*02e8*/ 	.word	0x00000000
        /*02ec*/ 	.short	0x010a
        /*02ee*/ 	.byte	0x3f
	.zero		1


	//   ....[35]....
        /*02f0*/ 	.word	0x00007c80
        /*02f4*/ 	.word	0x00000004
        /*02f8*/ 	.word	0x00000000
        /*02fc*/ 	.short	0x010a
        /*02fe*/ 	.byte	0x3f
	.zero		1


	//   ....[36]....
        /*0300*/ 	.word	0x00007ce0
        /*0304*/ 	.word	0x00000003
        /*0308*/ 	.word	0x00000008
        /*030c*/ 	.short	0x010a
        /*030e*/ 	.byte	0x3f
	.zero		1


	//   ....[37]....
        /*0310*/ 	.word	0x00007db0
        /*0314*/ 	.word	0x0000000b
        /*0318*/ 	.word	0x00000028
        /*031c*/ 	.short	0x010a
        /*031e*/ 	.byte	0x3f
	.zero		1


	//   ....[38]....
        /*0320*/ 	.word	0x00007e80
        /*0324*/ 	.word	0x00000007
        /*0328*/ 	.word	0x00000000
        /*032c*/ 	.short	0x010a
        /*032e*/ 	.byte	0x3f
	.zero		1


	//   ....[39]....
        /*0330*/ 	.word	0x00007ed0
        /*0334*/ 	.word	0x00000006
        /*0338*/ 	.word	0x00000000
        /*033c*/ 	.short	0x010a
        /*033e*/ 	.byte	0x3f
	.zero		1


	//   ....[40]....
        /*0340*/ 	.word	0x00007f20
        /*0344*/ 	.word	0x00000007
        /*0348*/ 	.word	0x00000000
        /*034c*/ 	.short	0x010a
        /*034e*/ 	.byte	0x3f
	.zero		1


	//   ....[41]....
        /*0350*/ 	.word	0x00007f70
        /*0354*/ 	.word	0x00000006
        /*0358*/ 	.word	0x00000000
        /*035c*/ 	.short	0x010a
        /*035e*/ 	.byte	0x3f
	.zero		1


	//----- nvinfo : EIATTR_NUM_MBARRIERS
	.align		4
.L_37:
        /*0360*/ 	.byte	0x03, 0x38
        /*0362*/ 	.short	0x0010


	//----- nvinfo : EIATTR_EXIT_INSTR_OFFSETS
	.align		4
        /*0364*/ 	.byte	0x04, 0x1c
        /*0366*/ 	.short	(.L_39 - .L_38)


	//   ....[0]....
.L_38:
        /*0368*/ 	.word	0x000011a0


	//   ....[1]....
        /*036c*/ 	.word	0x00001200


	//   ....[2]....
        /*0370*/ 	.word	0x00006ac0


	//   ....[3]....
        /*0374*/ 	.word	0x00006af0


	//   ....[4]....
        /*0378*/ 	.word	0x00007bb0


	//----- nvinfo : EIATTR_MAX_THREADS
	.align		4
.L_39:
        /*037c*/ 	.byte	0x04, 0x05
        /*037e*/ 	.short	(.L_41 - .L_40)
.L_40:
        /*0380*/ 	.word	0x00000180
        /*0384*/ 	.word	0x00000001
        /*0388*/ 	.word	0x00000001


	//----- nvinfo : EIATTR_CRS_STACK_SIZE
	.align		4
.L_41:
        /*038c*/ 	.byte	0x04, 0x1e
        /*038e*/ 	.short	(.L_43 - .L_42)
.L_42:
        /*0390*/ 	.word	0x00000000


	//----- nvinfo : EIATTR_CBANK_PARAM_SIZE
	.align		4
.L_43:
        /*0394*/ 	.byte	0x03, 0x19
        /*0396*/ 	.short	0x0470


	//----- nvinfo : EIATTR_PARAM_CBANK
	.align		4
        /*0398*/ 	.byte	0x04, 0x0a
        /*039a*/ 	.short	(.L_45 - .L_44)
	.align		4
.L_44:
        /*039c*/ 	.word	index@(.nv.constant0._ZN7cutlass13device_kernelINS_4gemm6kernel13GemmUniversalIN4cute5tupleIJiiiiEEENS1_10collective13CollectiveMmaINS1_34MainloopSm90TmaGmmaWarpSpecializedILi5ENS5_IJNS4_1CILi1EEESB_SB_EEENS1_32KernelTmaWarpSpecializedPingpongEEENS5_IJNSA_ILi64EEENSA_ILi128EEESG_EEENS_10bfloat16_tENS5_IJlSB_lEEESI_SJ_NS4_8TiledMMAINS4_8MMA_AtomIJNS4_4SM904GMMA28MMA_64x128x16_F32BF16BF16_SSILNSN_5MajorE0ELSP_0ELNSN_7ScaleInE1ELSQ_1EEEEEENS4_6LayoutISC_NS5_IJNSA_ILi0EEESU_SU_EEEEENS5_IJNS4_10UnderscoreESX_SX_EEEEENS4_13SM90_TMA_LOADENS4_14ComposedLayoutINS4_7SwizzleILi3ELi4ELi3EEENS4_18smem_ptr_flag_bitsILi16EEENST_INS5_IJNSA_ILi8EEESF_EEENS5_IJSF_SB_EEEEEEEvNS4_8identityES10_S1A_vS1B_EENS_8epilogue10collective6detail29Sm90TmaWarpSpecializedAdapterINS1E_15DefaultEpilogueISI_SJ_SJ_NS1D_6thread17LinearCombinationISI_Li1EffLNS1I_9ScaleType4KindE0ELNS_15FloatRoundStyleE2ESI_EENS1_15EpilogueDefaultEEEEEvvEEEEvNT_6ParamsE)
        /*03a0*/ 	.short	0x0210
        /*03a2*/ 	.short	0x0470


	//----- nvinfo : EIATTR_SW_WAR
	.align		4
.L_45:
        /*03a4*/ 	.byte	0x04, 0x36
        /*03a6*/ 	.short	(.L_47 - .L_46)
.L_46:
        /*03a8*/ 	.word	0x00000008
.L_47:


//--------------------- .nv.callgraph             --------------------------
	.section	.nv.callgraph,"",@"SHT_CUDA_CALLGRAPH"
	.align	4
	.sectionentsize	8
	.align		4
        /*0000*/ 	.word	0x00000000
	.align		4
        /*0004*/ 	.word	0xffffffff
	.align		4
        /*0008*/ 	.word	index@(_ZN7cutlass13device_kernelINS_4gemm6kernel13GemmUniversalIN4cute5tupleIJiiiiEEENS1_10collective13CollectiveMmaINS1_34MainloopSm90TmaGmmaWarpSpecializedILi5ENS5_IJNS4_1CILi1EEESB_SB_EEENS1_32KernelTmaWarpSpecializedPingpongEEENS5_IJNSA_ILi64EEENSA_ILi128EEESG_EEENS_10bfloat16_tENS5_IJlSB_lEEESI_SJ_NS4_8TiledMMAINS4_8MMA_AtomIJNS4_4SM904GMMA28MMA_64x128x16_F32BF16BF16_SSILNSN_5MajorE0ELSP_0ELNSN_7ScaleInE1ELSQ_1EEEEEENS4_6LayoutISC_NS5_IJNSA_ILi0EEESU_SU_EEEEENS5_IJNS4_10UnderscoreESX_SX_EEEEENS4_13SM90_TMA_LOADENS4_14ComposedLayoutINS4_7SwizzleILi3ELi4ELi3EEENS4_18smem_ptr_flag_bitsILi16EEENST_INS5_IJNSA_ILi8EEESF_EEENS5_IJSF_SB_EEEEEEEvNS4_8identityES10_S1A_vS1B_EENS_8epilogue10collective6detail29Sm90TmaWarpSpecializedAdapterINS1E_15DefaultEpilogueISI_SJ_SJ_NS1D_6thread17LinearCombinationISI_Li1EffLNS1I_9ScaleType4KindE0ELNS_15FloatRoundStyleE2ESI_EENS1_15EpilogueDefaultEEEEEvvEEEEvNT_6ParamsE)
	.align		4
        /*000c*/ 	.word	index@(__assertfail)
	.align		4
        /*0010*/ 	.word	0x00000000
	.align		4
        /*0014*/ 	.word	0xfffffffe
	.align		4
        /*0018*/ 	.word	0x00000000
	.align		4
        /*001c*/ 	.word	0xfffffffd
	.align		4
        /*0020*/ 	.word	0x00000000
	.align		4
        /*0024*/ 	.word	0xfffffffc


//--------------------- .nv.constant4             --------------------------
	.section	.nv.constant4,"a",@progbits
	.align	8
	.align		8
.nv.constant4:
        /*0000*/ 	.dword	__assertfail
	.align		8
        /*0008*/ 	.dword	__unnamed_1
	.align		8
        /*0010*/ 	.dword	_ZN40_INTERNAL_92be8493_4_k_cu_17e1cb81_274034cuda3std3__45__cpo5beginE
	.align		8
        /*0018*/ 	.dword	_ZN40_INTERNAL_92be8493_4_k_cu_17e1cb81_274034cuda3std3__45__cpo3endE
	.align		8
        /*0020*/ 	.dword	_ZN40_INTERNAL_92be8493_4_k_cu_17e1cb81_274034cuda3std3__45__cpo6cbeginE
	.align		8
        /*0028*/ 	.dword	_ZN40_INTERNAL_92be8493_4_k_cu_17e1cb81_274034cuda3std3__45__cpo4cendE
	.align		8
        /*0030*/ 	.dword	_ZN40_INTERNAL_92be8493_4_k_cu_17e1cb81_274034cuda3std3__442_GLOBAL__N__92be8493_4_k_cu_17e1cb81_274036ignoreE
	.align		8
        /*0038*/ 	.dword	_ZN40_INTERNAL_92be8493_4_k_cu_17e1cb81_274034cuda3std3__419piecewise_constructE
	.align		8
        /*0040*/ 	.dword	_ZN40_INTERNAL_92be8493_4_k_cu_17e1cb81_274034cuda3std3__48in_placeE
	.align		8
        /*0048*/ 	.dword	_ZN40_INTERNAL_92be8493_4_k_cu_17e1cb81_274034cuda3std6ranges3__45__cpo4swapE
	.align		8
        /*0050*/ 	.dword	_ZN40_INTERNAL_92be8493_4_k_cu_17e1cb81_274034cuda3std6ranges3__45__cpo9iter_moveE
	.align		8
        /*0058*/ 	.dword	_ZN40_INTERNAL_92be8493_4_k_cu_17e1cb81_274034cute7productE
	.align		8
        /*0060*/ 	.dword	_ZN40_INTERNAL_92be8493_4_k_cu_17e1cb81_274034cute1_E
	.align		8
        /*0068*/ 	.dword	$str$22
	.align		8
        /*0070*/ 	.dword	$str$23


//--------------------- .text._ZN7cutlass13device_kernelINS_4gemm6kernel13GemmUniversalIN4cute5tupleIJiiiiEEENS1_10collective13CollectiveMmaINS1_34MainloopSm90TmaGmmaWarpSpecializedILi5ENS5_IJNS4_1CILi1EEESB_SB_EEENS1_32KernelTmaWarpSpecializedPingpongEEENS5_IJNSA_ILi64EEENSA_ILi128EEESG_EEENS_10bfloat16_tENS5_IJlSB_lEEESI_SJ_NS4_8TiledMMAINS4_8MMA_AtomIJNS4_4SM904GMMA28MMA_64x128x16_F32BF16BF16_SSILNSN_5MajorE0ELSP_0ELNSN_7ScaleInE1ELSQ_1EEEEEENS4_6LayoutISC_NS5_IJNSA_ILi0EEESU_SU_EEEEENS5_IJNS4_10UnderscoreESX_SX_EEEEENS4_13SM90_TMA_LOADENS4_14ComposedLayoutINS4_7SwizzleILi3ELi4ELi3EEENS4_18smem_ptr_flag_bitsILi16EEENST_INS5_IJNSA_ILi8EEESF_EEENS5_IJSF_SB_EEEEEEEvNS4_8identityES10_S1A_vS1B_EENS_8epilogue10collective6detail29Sm90TmaWarpSpecializedAdapterINS1E_15DefaultEpilogueISI_SJ_SJ_NS1D_6thread17LinearCombinationISI_Li1EffLNS1I_9ScaleType4KindE0ELNS_15FloatRoundStyleE2ESI_EENS1_15EpilogueDefaultEEEEEvvEEEEvNT_6ParamsE --------------------------
	.section	.text._ZN7cutlass13device_kernelINS_4gemm6kernel13GemmUniversalIN4cute5tupleIJiiiiEEENS1_10collective13CollectiveMmaINS1_34MainloopSm90TmaGmmaWarpSpecializedILi5ENS5_IJNS4_1CILi1EEESB_SB_EEENS1_32KernelTmaWarpSpecializedPingpongEEENS5_IJNSA_ILi64EEENSA_ILi128EEESG_EEENS_10bfloat16_tENS5_IJlSB_lEEESI_SJ_NS4_8TiledMMAINS4_8MMA_AtomIJNS4_4SM904GMMA28MMA_64x128x16_F32BF16BF16_SSILNSN_5MajorE0ELSP_0ELNSN_7ScaleInE1ELSQ_1EEEEEENS4_6LayoutISC_NS5_IJNSA_ILi0EEESU_SU_EEEEENS5_IJNS4_10UnderscoreESX_SX_EEEEENS4_13SM90_TMA_LOADENS4_14ComposedLayoutINS4_7SwizzleILi3ELi4ELi3EEENS4_18smem_ptr_flag_bitsILi16EEENST_INS5_IJNSA_ILi8EEESF_EEENS5_IJSF_SB_EEEEEEEvNS4_8identityES10_S1A_vS1B_EENS_8epilogue10collective6detail29Sm90TmaWarpSpecializedAdapterINS1E_15DefaultEpilogueISI_SJ_SJ_NS1D_6thread17LinearCombinationISI_Li1EffLNS1I_9ScaleType4KindE0ELNS_15FloatRoundStyleE2ESI_EENS1_15EpilogueDefaultEEEEEvvEEEEvNT_6ParamsE,"ax",@progbits
	.align	128
.text._ZN7cutlass13device_kernelINS_4gemm6kernel13GemmUniversalIN4cute5tupleIJiiiiEEENS1_10collective13CollectiveMmaINS1_34MainloopSm90TmaGmmaWarpSpecializedILi5ENS5_IJNS4_1CILi1EEESB_SB_EEENS1_32KernelTmaWarpSpecializedPingpongEEENS5_IJNSA_ILi64EEENSA_ILi128EEESG_EEENS_10bfloat16_tENS5_IJlSB_lEEESI_SJ_NS4_8TiledMMAINS4_8MMA_AtomIJNS4_4SM904GMMA28MMA_64x128x16_F32BF16BF16_SSILNSN_5MajorE0ELSP_0ELNSN_7ScaleInE1ELSQ_1EEEEEENS4_6LayoutISC_NS5_IJNSA_ILi0EEESU_SU_EEEEENS5_IJNS4_10UnderscoreESX_SX_EEEEENS4_13SM90_TMA_LOADENS4_14ComposedLayoutINS4_7SwizzleILi3ELi4ELi3EEENS4_18smem_ptr_flag_bitsILi16EEENST_INS5_IJNSA_ILi8EEESF_EEENS5_IJSF_SB_EEEEEEEvNS4_8identityES10_S1A_vS1B_EENS_8epilogue10collective6detail29Sm90TmaWarpSpecializedAdapterINS1E_15DefaultEpilogueISI_SJ_SJ_NS1D_6thread17LinearCombinationISI_Li1EffLNS1I_9ScaleType4KindE0ELNS_15FloatRoundStyleE2ESI_EENS1_15EpilogueDefaultEEEEEvvEEEEvNT_6ParamsE:
        .type           _ZN7cutlass13device_kernelINS_4gemm6kernel13GemmUniversalIN4cute5tupleIJiiiiEEENS1_10collective13CollectiveMmaINS1_34MainloopSm90TmaGmmaWarpSpecializedILi5ENS5_IJNS4_1CILi1EEESB_SB_EEENS1_32KernelTmaWarpSpecializedPingpongEEENS5_IJNSA_ILi64EEENSA_ILi128EEESG_EEENS_10bfloat16_tENS5_IJlSB_lEEESI_SJ_NS4_8TiledMMAINS4_8MMA_AtomIJNS4_4SM904GMMA28MMA_64x128x16_F32BF16BF16_SSILNSN_5MajorE0ELSP_0ELNSN_7ScaleInE1ELSQ_1EEEEEENS4_6LayoutISC_NS5_IJNSA_ILi0EEESU_SU_EEEEENS5_IJNS4_10UnderscoreESX_SX_EEEEENS4_13SM90_TMA_LOADENS4_14ComposedLayoutINS4_7SwizzleILi3ELi4ELi3EEENS4_18smem_ptr_flag_bitsILi16EEENST_INS5_IJNSA_ILi8EEESF_EEENS5_IJSF_SB_EEEEEEEvNS4_8identityES10_S1A_vS1B_EENS_8epilogue10collective6detail29Sm90TmaWarpSpecializedAdapterINS1E_15DefaultEpilogueISI_SJ_SJ_NS1D_6thread17LinearCombinationISI_Li1EffLNS1I_9ScaleType4KindE0ELNS_15FloatRoundStyleE2ESI_EENS1_15EpilogueDefaultEEEEEvvEEEEvNT_6ParamsE,@function
        .size           _ZN7cutlass13device_kernelINS_4gemm6kernel13GemmUniversalIN4cute5tupleIJiiiiEEENS1_10collective13CollectiveMmaINS1_34MainloopSm90TmaGmmaWarpSpecializedILi5ENS5_IJNS4_1CILi1EEESB_SB_EEENS1_32KernelTmaWarpSpecializedPingpongEEENS5_IJNSA_ILi64EEENSA_ILi128EEESG_EEENS_10bfloat16_tENS5_IJlSB_lEEESI_SJ_NS4_8TiledMMAINS4_8MMA_AtomIJNS4_4SM904GMMA28MMA_64x128x16_F32BF16BF16_SSILNSN_5MajorE0ELSP_0ELNSN_7ScaleInE1ELSQ_1EEEEEENS4_6LayoutISC_NS5_IJNSA_ILi0EEESU_SU_EEEEENS5_IJNS4_10UnderscoreESX_SX_EEEEENS4_13SM90_TMA_LOADENS4_14ComposedLayoutINS4_7SwizzleILi3ELi4ELi3EEENS4_18smem_ptr_flag_bitsILi16EEENST_INS5_IJNSA_ILi8EEESF_EEENS5_IJSF_SB_EEEEEEEvNS4_8identityES10_S1A_vS1B_EENS_8epilogue10collective6detail29Sm90TmaWarpSpecializedAdapterINS1E_15DefaultEpilogueISI_SJ_SJ_NS1D_6thread17LinearCombinationISI_Li1EffLNS1I_9ScaleType4KindE0ELNS_15FloatRoundStyleE2ESI_EENS1_15EpilogueDefaultEEEEEvvEEEEvNT_6ParamsE,(.L_x_199 - _ZN7cutlass13device_kernelINS_4gemm6kernel13GemmUniversalIN4cute5tupleIJiiiiEEENS1_10collective13CollectiveMmaINS1_34MainloopSm90TmaGmmaWarpSpecializedILi5ENS5_IJNS4_1CILi1EEESB_SB_EEENS1_32KernelTmaWarpSpecializedPingpongEEENS5_IJNSA_ILi64EEENSA_ILi128EEESG_EEENS_10bfloat16_tENS5_IJlSB_lEEESI_SJ_NS4_8TiledMMAINS4_8MMA_AtomIJNS4_4SM904GMMA28MMA_64x128x16_F32BF16BF16_SSILNSN_5MajorE0ELSP_0ELNSN_7ScaleInE1ELSQ_1EEEEEENS4_6LayoutISC_NS5_IJNSA_ILi0EEESU_SU_EEEEENS5_IJNS4_10UnderscoreESX_SX_EEEEENS4_13SM90_TMA_LOADENS4_14ComposedLayoutINS4_7SwizzleILi3ELi4ELi3EEENS4_18smem_ptr_flag_bitsILi16EEENST_INS5_IJNSA_ILi8EEESF_EEENS5_IJSF_SB_EEEEEEEvNS4_8identityES10_S1A_vS1B_EENS_8epilogue10collective6detail29Sm90TmaWarpSpecializedAdapterINS1E_15DefaultEpilogueISI_SJ_SJ_NS1D_6thread17LinearCombinationISI_Li1EffLNS1I_9ScaleType4KindE0ELNS_15FloatRoundStyleE2ESI_EENS1_15EpilogueDefaultEEEEEvvEEEEvNT_6ParamsE)
        .other          _ZN7cutlass13device_kernelINS_4gemm6kernel13GemmUniversalIN4cute5tupleIJiiiiEEENS1_10collective13CollectiveMmaINS1_34MainloopSm90TmaGmmaWarpSpecializedILi5ENS5_IJNS4_1CILi1EEESB_SB_EEENS1_32KernelTmaWarpSpecializedPingpongEEENS5_IJNSA_ILi64EEENSA_ILi128EEESG_EEENS_10bfloat16_tENS5_IJlSB_lEEESI_SJ_NS4_8TiledMMAINS4_8MMA_AtomIJNS4_4SM904GMMA28MMA_64x128x16_F32BF16BF16_SSILNSN_5MajorE0ELSP_0ELNSN_7ScaleInE1ELSQ_1EEEEEENS4_6LayoutISC_NS5_IJNSA_ILi0EEESU_SU_EEEEENS5_IJNS4_10UnderscoreESX_SX_EEEEENS4_13SM90_TMA_LOADENS4_14ComposedLayoutINS4_7SwizzleILi3ELi4ELi3EEENS4_18smem_ptr_flag_bitsILi16EEENST_INS5_IJNSA_ILi8EEESF_EEENS5_IJSF_SB_EEEEEEEvNS4_8identityES10_S1A_vS1B_EENS_8epilogue10collective6detail29Sm90TmaWarpSpecializedAdapterINS1E_15DefaultEpilogueISI_SJ_SJ_NS1D_6thread17LinearCombinationISI_Li1EffLNS1I_9ScaleType4KindE0ELNS_15FloatRoundStyleE2ESI_EENS1_15EpilogueDefaultEEEEEvvEEEEvNT_6ParamsE,@"STO_CUDA_ENTRY STV_DEFAULT"
_ZN7cutlass13device_kernelINS_4gemm6kernel13GemmUniversalIN4cute5tupleIJiiiiEEENS1_10collective13CollectiveMmaINS1_34MainloopSm90TmaGmmaWarpSpecializedILi5ENS5_IJNS4_1CILi1EEESB_SB_EEENS1_32KernelTmaWarpSpecializedPingpongEEENS5_IJNSA_ILi64EEENSA_ILi128EEESG_EEENS_10bfloat16_tENS5_IJlSB_lEEESI_SJ_NS4_8TiledMMAINS4_8MMA_AtomIJNS4_4SM904GMMA28MMA_64x128x16_F32BF16BF16_SSILNSN_5MajorE0ELSP_0ELNSN_7ScaleInE1ELSQ_1EEEEEENS4_6LayoutISC_NS5_IJNSA_ILi0EEESU_SU_EEEEENS5_IJNS4_10UnderscoreESX_SX_EEEEENS4_13SM90_TMA_LOADENS4_14ComposedLayoutINS4_7SwizzleILi3ELi4ELi3EEENS4_18smem_ptr_flag_bitsILi16EEENST_INS5_IJNSA_ILi8EEESF_EEENS5_IJSF_SB_EEEEEEEvNS4_8identityES10_S1A_vS1B_EENS_8epilogue10collective6detail29Sm90TmaWarpSpecializedAdapterINS1E_15DefaultEpilogueISI_SJ_SJ_NS1D_6thread17LinearCombinationISI_Li1EffLNS1I_9ScaleType4KindE0ELNS_15FloatRoundStyleE2ESI_EENS1_15EpilogueDefaultEEEEEvvEEEEvNT_6ParamsE:
[----:B------:R-:W0:Y:S02]  /*0000*/  LDC R1, c[0x0][0x28] ;  /* 0x00000a00ff017b82 */ /* 0x000e240000000800 */
[----:B0-----:R-:W-:Y:S01]  /*0010*/  VIADD R1, R1, 0xfffffff8 ;  /* 0xfffffff801017836 */ /* 0x001fe20000000000 */
[----:B------:R-:W0:Y:S01]  /*0020*/  S2R R4, SR_TID.X ;  /* 0x0000000000047919 */ /* 0x000e220000002100 */
[----:B------:R-:W-:Y:S01]  /*0030*/  ELECT P0, URZ, PT ;  /* 0x00000000003f782f */ /* 0x000fe20003800000 */
[----:B------:R-:W-:Y:S01]  /*0040*/  BSSY B0, `(.L_x_0) ;  /* 0x000000f000007945 */ /* 0x000fe20003800000 */
[--C-:B0-----:R-:W-:Y:S02]  /*0050*/  SHF.R.U32.HI R0, RZ, 0x5, R4.reuse ;  /* 0x00000005ff007819 */ /* 0x101fe40000011604 */
[----:B------:R-:W-:-:S03]  /*0060*/  SHF.R.U32.HI R5, RZ, 0x7, R4 ;  /* 0x00000007ff057819 */ /* 0x000fc60000011604 */
[----:B------:R-:W0:Y:S04]  /*0070*/  SHFL.IDX PT, R2, R0, RZ, 0x1f ;  /* 0x00001fff00027589 */ /* 0x000e2800000e0000 */
[----:B------:R1:W2:Y:S01]  /*0080*/  SHFL.IDX PT, R7, R5, RZ, 0x1f ;  /* 0x00001fff05077589 */ /* 0x0002a200000e0000 */
[----:B0-----:R-:W-:-:S13]  /*0090*/  ISETP.NE.OR P0, PT, R2, RZ, !P0 ;  /* 0x000000ff0200720c */ /* 0x001fda0004705670 */
[----:B-12---:R-:W-:Y:S05]  /*00a0*/  @P0 BRA `(.L_x_1) ;  /* 0x0000000000200947 */ /* 0x006fea0003800000 */
[----:B------:R-:W-:Y:S02]  /*00b0*/  ULDC.64 UR4, c[0x0][0x198] ;  /* 0x0000660000047ab9 */ /* 0x000fe40000000a00 */
[----:B------:R-:W-:Y:S02]  /*00c0*/  UIADD3 UR6, UP0, UR4, 0xf0, URZ ;  /* 0x000000f004067890 */ /* 0x000fe4000ff1e03f */
[----:B------:R-:W-:Y:S02]  /*00d0*/  UIADD3 UR4, UP1, UR4, 0x1f0, URZ ;  /* 0x000001f004047890 */ /* 0x000fe4000ff3e03f */
[----:B------:R-:W-:Y:S02]  /*00e0*/  UIADD3.X UR7, URZ, UR5, URZ, UP0, !UPT ;  /* 0x000000053f077290 */ /* 0x000fe400087fe43f */
[----:B------:R-:W-:-:S07]  /*00f0*/  UIADD3.X UR5, URZ, UR5, URZ, UP1, !UPT ;  /* 0x000000053f057290 */ /* 0x000fce0008ffe43f */
[----:B------:R0:W-:Y:S02]  /*0100*/  UTMACCTL.PF [UR6] ;  /* 0x00000000060079b9 */ /* 0x0001e40008040000 */
[----:B------:R0:W-:Y:S02]  /*0110*/  UTMACCTL.PF [UR4] ;  /* 0x00000000040079b9 */ /* 0x0001e40008040000 */
[----:B0-----:R-:W-:Y:S01]  /*0120*/  NOP ;  /* 0x0000000000007918 */ /* 0x001fe20000000000 */
.L_x_1:
[----:B------:R-:W-:Y:S05]  /*0130*/  BSYNC B0 ;  /* 0x0000000000007941 */ /* 0x000fea0003800000 */
.L_x_0:
[----:B------:R-:W0:Y:S02]  /*0140*/  SHFL.IDX PT, R3, R0, RZ, 0x1f ;  /* 0x00001fff00037589 */ /* 0x000e2400000e0000 */
[----:B0-----:R-:W-:-:S13]  /*0150*/  ISETP.NE.AND P0, PT, R3, RZ, PT ;  /* 0x000000ff0300720c */ /* 0x001fda0003f05270 */
[----:B------:R-:W-:Y:S05]  /*0160*/  @P0 BRA `(.L_x_2) ;  /* 0x0000000000600947 */ /* 0x000fea0003800000 */
[----:B------:R-:W0:Y:S01]  /*0170*/  S2UR UR8, SR_CgaCtaId ;  /* 0x00000000000879c3 */ /* 0x000e220000008800 */
[----:B------:R-:W-:Y:S01]  /*0180*/  UMOV UR4, 0x400 ;  /* 0x0000040000047882 */ /* 0x000fe20000000000 */
[----:B------:R-:W-:Y:S01]  /*0190*/  UMOV UR5, 0x1 ;  /* 0x0000000100057882 */ /* 0x000fe20000000000 */
[----:B------:R-:W-:Y:S01]  /*01a0*/  UMOV UR6, 0x80 ;  /* 0x0000008000067882 */ /* 0x000fe20000000000 */
[----:B------:R-:W-:Y:S01]  /*01b0*/  ELECT P0, URZ, PT ;  /* 0x00000000003f782f */ /* 0x000fe20003800000 */
[----:B------:R-:W-:-:S04]  /*01c0*/  UIADD3 UR6, -UR6, 0x100000, URZ ;  /* 0x0010000006067890 */ /* 0x000fc8000fffe13f */
[----:B------:R-:W-:Y:S02]  /*01d0*/  USHF.L.U32 UR7, UR6, 0xb, URZ ;  /* 0x0000000b06077899 */ /* 0x000fe4000800063f */
[----:B------:R-:W-:Y:S02]  /*01e0*/  USHF.L.U32 UR6, UR6, 0x1, URZ ;  /* 0x0000000106067899 */ /* 0x000fe4000800063f */
[----:B0-----:R-:W-:Y:S02]  /*01f0*/  ULEA UR8, UR8, UR4, 0x18 ;  /* 0x0000000408087291 */ /* 0x001fe4000f8ec03f */
[----:B------:R-:W-:-:S04]  /*0200*/  UIADD3 UR4, -UR5, 0x100000, URZ ;  /* 0x0010000005047890 */ /* 0x000fc8000fffe13f */
[----:B------:R-:W-:Y:S02]  /*0210*/  USHF.L.U32 UR5, UR4, 0xb, URZ ;  /* 0x0000000b04057899 */ /* 0x000fe4000800063f */
[----:B------:R-:W-:Y:S01]  /*0220*/  USHF.L.U32 UR4, UR4, 0x1, URZ ;  /* 0x0000000104047899 */ /* 0x000fe2000800063f */
[----:B------:R-:W0:Y:S11]  /*0230*/  FENCE.VIEW.ASYNC.S ;  /* 0x00000000000073c6 */ /* 0x000e360000000000 */
[----:B0-----:R0:W1:Y:S01]  /*0240*/  SYNCS.EXCH.64 URZ, [UR8], UR4 ;  /* 0x00000004083f75b2 */ /* 0x0010620008000100 */
[----:B------:R0:W2:Y:S01]  /*0250*/  SYNCS.EXCH.64 URZ, [UR8+0x28], UR6 ;  /* 0x00002806083f75b2 */ /* 0x0000a20008000100 */
[----:B------:R0:W3:Y:S01]  /*0260*/  SYNCS.EXCH.64 URZ, [UR8+0x8], UR4 ;  /* 0x00000804083f75b2 */ /* 0x0000e20008000100 */
[----:B------:R0:W4:Y:S01]  /*0270*/  SYNCS.EXCH.64 URZ, [UR8+0x30], UR6 ;  /* 0x00003006083f75b2 */ /* 0x0001220008000100 */
[----:B------:R0:W0:Y:S01]  /*0280*/  SYNCS.EXCH.64 URZ, [UR8+0x10], UR4 ;  /* 0x00001004083f75b2 */ /* 0x0000220008000100 */
[----:B------:R0:W0:Y:S01]  /*0290*/  SYNCS.EXCH.64 URZ, [UR8+0x38], UR6 ;  /* 0x00003806083f75b2 */ /* 0x0000220008000100 */
[----:B------:R0:W0:Y:S01]  /*02a0*/  SYNCS.EXCH.64 URZ, [UR8+0x18], UR4 ;  /* 0x00001804083f75b2 */ /* 0x0000220008000100 */
[----:B------:R0:W0:Y:S01]  /*02b0*/  SYNCS.EXCH.64 URZ, [UR8+0x40], UR6 ;  /* 0x00004006083f75b2 */ /* 0x0000220008000100 */
[----:B------:R0:W0:Y:S01]  /*02c0*/  SYNCS.EXCH.64 URZ, [UR8+0x20], UR4 ;  /* 0x00002004083f75b2 */ /* 0x0000220008000100 */
[----:B------:R0:W0:Y:S01]  /*02d0*/  SYNCS.EXCH.64 URZ, [UR8+0x48], UR6 ;  /* 0x00004806083f75b2 */ /* 0x0000220008000100 */
[----:B------:R-:W-:Y:S01]  /*02e0*/  NOP ;  /* 0x0000000000007918 */ /* 0x000fe20000000000 */
.L_x_2:
[----:B------:R-:W5:Y:S01]  /*02f0*/  SHFL.IDX PT, R6, R0, RZ, 0x1f ;  /* 0x00001fff00067589 */ /* 0x000f6200000e0000 */
[----:B------:R-:W-:Y:S01]  /*0300*/  ELECT P0, URZ, PT ;  /* 0x00000000003f782f */ /* 0x000fe20003800000 */
[----:B------:R-:W-:Y:S01]  /*0310*/  NOP ;  /* 0x0000000000007918 */ /* 0x000fe20000000000 */
[----:B------:R-:W-:Y:S01]  /*0320*/  ELECT P1, URZ, PT ;  /* 0x00000000003f782f */ /* 0x000fe20003820000 */
[----:B------:R-:W1:Y:S01]  /*0330*/  SHFL.IDX PT, R3, R0, RZ, 0x1f ;  /* 0x00001fff00037589 */ /* 0x000e6200000e0000 */
[----:B0-----:R-:W-:Y:S01]  /*0340*/  UMOV UR4, 0x20 ;  /* 0x0000002000047882 */ /* 0x001fe20000000000 */
[----:B------:R-:W-:Y:S01]  /*0350*/  UMOV UR11, 0x80 ;  /* 0x00000080000b7882 */ /* 0x000fe20000000000 */
[----:B------:R-:W-:Y:S01]  /*0360*/  NOP ;  /* 0x0000000000007918 */ /* 0x000fe20000000000 */
[----:B------:R-:W0:Y:S01]  /*0370*/  SHFL.IDX PT, R5, R5, RZ, 0x1f ;  /* 0x00001fff05057589 */ /* 0x000e2200000e0000 */
[C---:B------:R-:W-:Y:S01]  /*0380*/  VIADD R31, R7.reuse, 0xffffffff ;  /* 0xffffffff071f7836 */ /* 0x040fe20000000000 */
[----:B------:R-:W-:Y:S01]  /*0390*/  ULDC.64 UR36, c[0x0][0x208] ;  /* 0x0000820000247ab9 */ /* 0x000fe20000000a00 */
[----:B------:R-:W-:-:S03]  /*03a0*/  ISETP.NE.AND P2, PT, R7, RZ, PT ;  /* 0x000000ff0700720c */ /* 0x000fc60003f45270 */
[----:B------:R-:W-:Y:S02]  /*03b0*/  ISETP.GE.U32.AND P3, PT, R31, 0x2, PT ;  /* 0x000000021f00780c */ /* 0x000fe40003f66070 */
[----:B-----5:R-:W-:Y:S02]  /*03c0*/  ISETP.NE.OR P0, PT, R6, RZ, !P0 ;  /* 0x000000ff0600720c */ /* 0x020fe40004705670 */
[----:B-1----:R-:W-:Y:S02]  /*03d0*/  ISETP.NE.OR P1, PT, R3, RZ, !P1 ;  /* 0x000000ff0300720c */ /* 0x002fe40004f25670 */
[----:B------:R-:W-:Y:S02]  /*03e0*/  SHF.R.S32.HI R3, RZ, 0x1f, R2 ;  /* 0x0000001fff037819 */ /* 0x000fe40000011402 */
[----:B0-----:R-:W-:Y:S02]  /*03f0*/  R2UR UR43, R5 ;  /* 0x00000000052b72ca */ /* 0x001fe400000e0000 */
[----:B------:R-:W-:-:S05]  /*0400*/  LEA.HI R3, R3, R2, RZ, 0x2 ;  /* 0x0000000203037211 */ /* 0x000fca00078f10ff */
[----:B------:R-:W-:Y:S01]  /*0410*/  VOTEU.ALL UP0, P0 ;  /* 0x00000000003f7886 */ /* 0x000fe20000000000 */
[----:B------:R-:W-:Y:S01]  /*0420*/  LOP3.LUT R3, R3, 0xfffffffc, RZ, 0xc0, !PT ;  /* 0xfffffffc03037812 */ /* 0x000fe200078ec0ff */
[----:B------:R-:W-:-:S03]  /*0430*/  VOTEU.ALL UP1, P1 ;  /* 0x00000000003f7886 */ /* 0x000fc60000820000 */
[----:B------:R-:W0:Y:S01]  /*0440*/  @!UP0 S2UR UR7, SR_CgaCtaId ;  /* 0x00000000000789c3 */ /* 0x000e220000008800 */
[----:B------:R-:W-:Y:S01]  /*0450*/  @!UP0 UMOV UR6, 0x400 ;  /* 0x0000040000068882 */ /* 0x000fe20000000000 */
[----:B------:R-:W-:-:S04]  /*0460*/  @!UP0 UIADD3 UR4, -UR4, 0x100000, URZ ;  /* 0x0010000004048890 */ /* 0x000fc8000fffe13f */
[----:B------:R-:W-:Y:S02]  /*0470*/  @!UP0 USHF.L.U32 UR5, UR4, 0xb, URZ ;  /* 0x0000000b04058899 */ /* 0x000fe4000800063f */
[----:B------:R-:W-:Y:S01]  /*0480*/  @!UP0 USHF.L.U32 UR4, UR4, 0x1, URZ ;  /* 0x0000000104048899 */ /* 0x000fe2000800063f */
[----:B------:R-:W-:Y:S01]  /*0490*/  IMAD.IADD R14, R2, 0x1, -R3 ;  /* 0x00000001020e7824 */ /* 0x000fe200078e0a03 */
[----:B------:R-:W-:Y:S01]  /*04a0*/  @!UP1 UMOV UR9, 0x400 ;  /* 0x0000040000099882 */ /* 0x000fe20000000000 */
[----:B------:R-:W-:Y:S01]  /*04b0*/  VOTEU.ALL UP2, P1 ;  /* 0x00000000003f7886 */ /* 0x000fe20000840000 */
[----:B------:R-:W-:Y:S01]  /*04c0*/  VOTEU.ALL UP3, P1 ;  /* 0x00000000003f7886 */ /* 0x000fe20000860000 */
[----:B------:R-:W-:Y:S01]  /*04d0*/  VOTEU.ALL UP4, P1 ;  /* 0x00000000003f7886 */ /* 0x000fe20000880000 */
[----:B------:R-:W1:Y:S01]  /*04e0*/  @!UP1 S2UR UR10, SR_CgaCtaId ;  /* 0x00000000000a99c3 */ /* 0x000e620000008800 */
[----:B------:R-:W-:Y:S01]  /*04f0*/  VOTEU.ALL UP5, P1 ;  /* 0x00000000003f7886 */ /* 0x000fe200008a0000 */
[----:B------:R-:W-:-:S04]  /*0500*/  SHF.R.S32.HI R3, RZ, 0x1f, R4 ;  /* 0x0000001fff037819 */ /* 0x000fc80000011404 */
[----:B------:R-:W-:-:S04]  /*0510*/  LEA.HI R3, R3, R4, RZ, 0x7 ;  /* 0x0000000403037211 */ /* 0x000fc800078f38ff */
[----:B------:R-:W-:-:S05]  /*0520*/  LOP3.LUT R3, R3, 0xffffff80, RZ, 0xc0, !PT ;  /* 0xffffff8003037812 */ /* 0x000fca00078ec0ff */
[----:B------:R-:W-:Y:S01]  /*0530*/  IMAD.IADD R5, R4, 0x1, -R3 ;  /* 0x0000000104057824 */ /* 0x000fe200078e0a03 */
[----:B0-----:R-:W-:Y:S02]  /*0540*/  @!UP0 ULEA UR8, UR7, UR6, 0x18 ;  /* 0x0000000607088291 */ /* 0x001fe4000f8ec03f */
[----:B------:R-:W-:-:S04]  /*0550*/  @!UP1 UIADD3 UR6, -UR11, 0x100000, URZ ;  /* 0x001000000b069890 */ /* 0x000fc8000fffe13f */
[----:B------:R-:W-:Y:S02]  /*0560*/  @!UP1 USHF.L.U32 UR7, UR6, 0xb, URZ ;  /* 0x0000000b06079899 */ /* 0x000fe4000800063f */
[----:B------:R-:W-:Y:S01]  /*0570*/  @!UP1 USHF.L.U32 UR6, UR6, 0x1, URZ ;  /* 0x0000000106069899 */ /* 0x000fe2000800063f */
[----:B------:R-:W-:Y:S01]  /*0580*/  VOTEU.ALL UP0, P0 ;  /* 0x00000000003f7886 */ /* 0x000fe20000000000 */
[----:B-1----:R-:W-:Y:S01]  /*0590*/  @!UP1 ULEA UR9, UR10, UR9, 0x18 ;  /* 0x000000090a099291 */ /* 0x002fe2000f8ec03f */
[----:B------:R-:W-:Y:S02]  /*05a0*/  VOTEU.ALL UP1, P0 ;  /* 0x00000000003f7886 */ /* 0x000fe40000020000 */
[----:B------:R-:W-:Y:S01]  /*05b0*/  ULDC.64 UR10, c[0x0][0x598] ;  /* 0x00016600000a7ab9 */ /* 0x000fe20000000a00 */
[----:B------:R-:W-:Y:S01]  /*05c0*/  ISETP.NE.AND P0, PT, R14, 0x3, PT ;  /* 0x000000030e00780c */ /* 0x000fe20003f05270 */
[----:B------:R-:W0:Y:S02]  /*05d0*/  FENCE.VIEW.ASYNC.S ;  /* 0x00000000000073c6 */ /* 0x000e240000000000 */
[----:B0-----:R0:W2:Y:S01]  /*05e0*/  @!UP0 SYNCS.EXCH.64 URZ, [UR8+0x80], UR4 ;  /* 0x00008004083f85b2 */ /* 0x0010a20008000100 */
[----:B------:R-:W-:-:S02]  /*05f0*/  ISETP.NE.U32.AND P1, PT, RZ, UR10, PT ;  /* 0x0000000aff007c0c */ /* 0x000fc4000bf25070 */
[----:B------:R-:W-:Y:S02]  /*0600*/  ISETP.EQ.OR P0, PT, R14, RZ, !P0 ;  /* 0x000000ff0e00720c */ /* 0x000fe40004702670 */
[----:B------:R-:W-:Y:S02]  /*0610*/  ISETP.NE.AND.EX P1, PT, RZ, UR11, PT, P1 ;  /* 0x0000000bff007c0c */ /* 0x000fe4000bf25310 */
[----:B------:R-:W-:-:S04]  /*0620*/  ISETP.EQ.AND P0, PT, R7, RZ, P0 ;  /* 0x000000ff0700720c */ /* 0x000fc80000702270 */
[----:B------:R-:W-:-:S04]  /*0630*/  SEL R23, RZ, 0x1, !P0 ;  /* 0x00000001ff177807 */ /* 0x000fc80004000000 */
[----:B------:R-:W-:Y:S01]  /*0640*/  SEL R23, R23, 0x2, P3 ;  /* 0x0000000217177807 */ /* 0x000fe20001800000 */
[----:B------:R0:W2:Y:S01]  /*0650*/  @!UP1 SYNCS.EXCH.64 URZ, [UR8+0x88], UR4 ;  /* 0x00008804083f95b2 */ /* 0x0000a20008000100 */
[----:B------:R-:W-:Y:S01]  /*0660*/  NOP ;  /* 0x0000000000007918 */ /* 0x000fe20000000000 */
[----:B------:R0:W2:Y:S01]  /*0670*/  @!UP2 SYNCS.EXCH.64 URZ, [UR9+0x60], UR6 ;  /* 0x00006006093fa5b2 */ /* 0x0000a20008000100 */
[----:B------:R0:W2:Y:S01]  /*0680*/  @!UP3 SYNCS.EXCH.64 URZ, [UR9+0x68], UR6 ;  /* 0x00006806093fb5b2 */ /* 0x0000a20008000100 */
[----:B------:R0:W2:Y:S01]  /*0690*/  @!UP4 SYNCS.EXCH.64 URZ, [UR9+0x70], UR6 ;  /* 0x00007006093fc5b2 */ /* 0x0000a20008000100 */
[----:B------:R0:W2:Y:S01]  /*06a0*/  @!UP5 SYNCS.EXCH.64 URZ, [UR9+0x78], UR6 ;  /* 0x00007806093fd5b2 */ /* 0x0000a20008000100 */
[----:B------:R-:W-:Y:S01]  /*06b0*/  NOP ;  /* 0x0000000000007918 */ /* 0x000fe20000000000 */
[----:B--234-:R-:W-:Y:S06]  /*06c0*/  BAR.SYNC.DEFER_BLOCKING 0x0 ;  /* 0x0000000000007b1d */ /* 0x01cfec0000010000 */
[----:B0-----:R-:W-:Y:S05]  /*06d0*/  @!P1 BRA `(.L_x_3) ;  /* 0x00000000001c9947 */ /* 0x001fea0003800000 */
[----:B------:R-:W0:Y:S02]  /*06e0*/  LDC.64 R2, c[0x0][0x598] ;  /* 0x00016600ff027b82 */ /* 0x000e240000000a00 */
[----:B0-----:R-:W2:Y:S02]  /*06f0*/  LDG.E.64 R2, desc[UR36][R2.64] ;  /* 0x0000002402027981 */ /* 0x001ea4000c1e1b00 */
[----:B--2---:R-:W-:-:S04]  /*0700*/  ISETP.NE.U32.AND P0, PT, R2, RZ, PT ;  /* 0x000000ff0200720c */ /* 0x004fc80003f05070 */
[----:B------:R-:W-:-:S13]  /*0710*/  ISETP.NE.AND.EX P0, PT, R3, RZ, PT, P0 ;  /* 0x000000ff0300720c */ /* 0x000fda0003f05300 */
[----:B------:R-:W-:Y:S05]  /*0720*/  @!P0 BRA `(.L_x_3) ;  /* 0x0000000000088947 */ /* 0x000fea0003800000 */
[----:B------:R1:W5:Y:S01]  /*0730*/  LD.E R88, desc[UR36][R2.64] ;  /* 0x0000002402587980 */ /* 0x000362000c101900 */
[----:B------:R-:W-:Y:S05]  /*0740*/  BRA `(.L_x_4) ;  /* 0x0000000000247947 */ /* 0x000fea0003800000 */
.L_x_3:
[----:B------:R-:W-:Y:S02]  /*0750*/  ULDC.64 UR4, c[0x0][0x588] ;  /* 0x0001620000047ab9 */ /* 0x000fe40000000a00 */
[----:B------:R-:W-:-:S04]  /*0760*/  ISETP.NE.U32.AND P0, PT, RZ, UR4, PT ;  /* 0x00000004ff007c0c */ /* 0x000fc8000bf05070 */
[----:B------:R-:W-:-:S13]  /*0770*/  ISETP.NE.AND.EX P0, PT, RZ, UR5, PT, P0 ;  /* 0x00000005ff007c0c */ /* 0x000fda000bf05300 */
[----:B------:R-:W-:Y:S05]  /*0780*/  @!P0 BRA `(.L_x_5) ;  /* 0x00000000000c8947 */ /* 0x000fea0003800000 */
[----:B------:R-:W0:Y:S02]  /*0790*/  LDC.64 R88, c[0x0][0x588] ;  /* 0x00016200ff587b82 */ /* 0x000e240000000a00 */
[----:B0-----:R0:W5:Y:S01]  /*07a0*/  LDG.E R88, desc[UR36][R88.64] ;  /* 0x0000002458587981 */ /* 0x001162000c1e1900 */
[----:B------:R-:W-:Y:S05]  /*07b0*/  BRA `(.L_x_4) ;  /* 0x0000000000087947 */ /* 0x000fea0003800000 */
.L_x_5:
[----:B------:R-:W-:Y:S02]  /*07c0*/  ULDC UR4, c[0x0][0x580] ;  /* 0x0001600000047ab9 */ /* 0x000fe40000000800 */
[----:B------:R-:W-:-:S07]  /*07d0*/  IMAD.U32 R88, RZ, RZ, UR4 ;  /* 0x00000004ff587e24 */ /* 0x000fce000f8e00ff */
.L_x_4:
[----:B------:R-:W-:Y:S02]  /*07e0*/  ULDC.64 UR4, c[0x0][0x5a0] ;  /* 0x0001680000047ab9 */ /* 0x000fe40000000a00 */
[----:B------:R-:W-:-:S04]  /*07f0*/  ISETP.NE.U32.AND P0, PT, RZ, UR4, PT ;  /* 0x00000004ff007c0c */ /* 0x000fc8000bf05070 */
[----:B------:R-:W-:-:S13]  /*0800*/  ISETP.NE.AND.EX P0, PT, RZ, UR5, PT, P0 ;  /* 0x00000005ff007c0c */ /* 0x000fda000bf05300 */
[----:B------:R-:W-:Y:S05]  /*0810*/  @!P0 BRA `(.L_x_6) ;  /* 0x00000000001c8947 */ /* 0x000fea0003800000 */
[----:B-1----:R-:W1:Y:S02]  /*0820*/  LDC.64 R2, c[0x0][0x5a0] ;  /* 0x00016800ff027b82 */ /* 0x002e640000000a00 */
[----:B-1----:R-:W2:Y:S02]  /*0830*/  LDG.E.64 R2, desc[UR36][R2.64] ;  /* 0x0000002402027981 */ /* 0x002ea4000c1e1b00 */
[----:B--2---:R-:W-:-:S04]  /*0840*/  ISETP.NE.U32.AND P0, PT, R2, RZ, PT ;  /* 0x000000ff0200720c */ /* 0x004fc80003f05070 */
[----:B------:R-:W-:-:S13]  /*0850*/  ISETP.NE.AND.EX P0, PT, R3, RZ, PT, P0 ;  /* 0x000000ff0300720c */ /* 0x000fda0003f05300 */
[----:B------:R-:W-:Y:S05]  /*0860*/  @!P0 BRA `(.L_x_6) ;  /* 0x0000000000088947 */ /* 0x000fea0003800000 */
[----:B0-----:R2:W5:Y:S01]  /*0870*/  LD.E R89, desc[UR36][R2.64] ;  /* 0x0000002402597980 */ /* 0x001562000c101900 */
[----:B------:R-:W-:Y:S05]  /*0880*/  BRA `(.L_x_7) ;  /* 0x0000000000247947 */ /* 0x000fea0003800000 */
.L_x_6:
[----:B------:R-:W-:Y:S02]  /*0890*/  ULDC.64 UR4, c[0x0][0x590] ;  /* 0x0001640000047ab9 */ /* 0x000fe40000000a00 */
[----:B------:R-:W-:-:S04]  /*08a0*/  ISETP.NE.U32.AND P0, PT, RZ, UR4, PT ;  /* 0x00000004ff007c0c */ /* 0x000fc8000bf05070 */
[----:B------:R-:W-:-:S13]  /*08b0*/  ISETP.NE.AND.EX P0, PT, RZ, UR5, PT, P0 ;  /* 0x00000005ff007c0c */ /* 0x000fda000bf05300 */
[----:B------:R-:W-:Y:S05]  /*08c0*/  @!P0 BRA `(.L_x_8) ;  /* 0x00000000000c8947 */ /* 0x000fea0003800000 */
[----:B-1----:R-:W0:Y:S02]  /*08d0*/  LDC.64 R2, c[0x0][0x590] ;  /* 0x00016400ff027b82 */ /* 0x002e240000000a00 */
[----:B0-----:R0:W5:Y:S01]  /*08e0*/  LDG.E R89, desc[UR36][R2.64] ;  /* 0x0000002402597981 */ /* 0x001162000c1e1900 */
[----:B------:R-:W-:Y:S05]  /*08f0*/  BRA `(.L_x_7) ;  /* 0x0000000000087947 */ /* 0x000fea0003800000 */
.L_x_8:
[----:B------:R-:W-:Y:S02]  /*0900*/  ULDC UR4, c[0x0][0x584] ;  /* 0x0001610000047ab9 */ /* 0x000fe40000000800 */
[----:B0-----:R-:W-:-:S07]  /*0910*/  IMAD.U32 R89, RZ, RZ, UR4 ;  /* 0x00000004ff597e24 */ /* 0x001fce000f8e00ff */
.L_x_7:
[----:B012---:R-:W0:Y:S01]  /*0920*/  LDC R2, c[0x0][0x65c] ;  /* 0x00019700ff027b82 */ /* 0x007e220000000800 */
[----:B------:R-:W1:Y:S01]  /*0930*/  S2R R15, SR_CTAID.Y ;  /* 0x00000000000f7919 */ /* 0x000e620000002600 */
[----:B------:R-:W-:Y:S01]  /*0940*/  ULDC UR6, c[0x0][0x28c] ;  /* 0x0000a30000067ab9 */ /* 0x000fe20000000800 */
[----:B------:R-:W-:Y:S01]  /*0950*/  ISETP.NE.AND P0, PT, R7, 0x2, PT ;  /* 0x000000020700780c */ /* 0x000fe20003f05270 */
[----:B------:R-:W-:Y:S01]  /*0960*/  UIADD3 UR6, UR6, 0x7f, URZ ;  /* 0x0000007f06067890 */ /* 0x000fe2000fffe03f */
[----:B------:R-:W2:Y:S01]  /*0970*/  S2R R6, SR_CTAID.X ;  /* 0x0000000000067919 */ /* 0x000ea20000002500 */
[----:B------:R-:W-:Y:S01]  /*0980*/  UMOV UR38, URZ ;  /* 0x0000003f00267c82 */ /* 0x000fe20008000000 */
[----:B------:R-:W-:Y:S01]  /*0990*/  UMOV UR39, URZ ;  /* 0x0000003f00277c82 */ /* 0x000fe20008000000 */
[----:B------:R-:W-:Y:S01]  /*09a0*/  USHF.R.S32.HI UR7, URZ, 0x1f, UR6 ;  /* 0x0000001f3f077899 */ /* 0x000fe20008011406 */
[----:B------:R-:W-:-:S03]  /*09b0*/  ULDC.64 UR8, c[0x0][0x650] ;  /* 0x0001940000087ab9 */ /* 0x000fc60000000a00 */
[----:B------:R-:W-:-:S04]  /*09c0*/  ULEA.HI UR7, UR7, UR6, URZ, 0x7 ;  /* 0x0000000607077291 */ /* 0x000fc8000f8f383f */
[----:B------:R-:W-:Y:S01]  /*09d0*/  USHF.R.S32.HI UR40, URZ, 0x7, UR7 ;  /* 0x000000073f287899 */ /* 0x000fe20008011407 */
[----:B0-----:R-:W-:-:S13]  /*09e0*/  ISETP.NE.AND P1, PT, R2, 0x1, PT ;  /* 0x000000010200780c */ /* 0x001fda0003f25270 */
[----:B------:R-:W2:Y:S01]  /*09f0*/  @P1 LDC R17, c[0x0][0x10] ;  /* 0x00000400ff111b82 */ /* 0x000ea20000000800 */
[----:B-1----:R-:W-:Y:S02]  /*0a00*/  @P1 IMAD.MOV.U32 R8, RZ, RZ, R15 ;  /* 0x000000ffff081224 */ /* 0x002fe400078e000f */
[----:B------:R-:W-:Y:S02]  /*0a10*/  @P1 IMAD.MOV.U32 R9, RZ, RZ, RZ ;  /* 0x000000ffff091224 */ /* 0x000fe400078e00ff */
[----:B------:R-:W-:-:S03]  /*0a20*/  @P1 IMAD.MOV.U32 R7, RZ, RZ, RZ ;  /* 0x000000ffff071224 */ /* 0x000fc600078e00ff */
[----:B------:R-:W0:Y:S01]  /*0a30*/  @!P1 LDC R3, c[0x0][0xc] ;  /* 0x00000300ff039b82 */ /* 0x000e220000000800 */
[----:B------:R-:W-:Y:S01]  /*0a40*/  ULDC UR4, c[0x0][0xc] ;  /* 0x0000030000047ab9 */ /* 0x000fe20000000800 */
[----:B------:R-:W-:Y:S02]  /*0a50*/  ULDC UR5, c[0x0][0x10] ;  /* 0x0000040000057ab9 */ /* 0x000fe40000000800 */
[----:B------:R-:W-:-:S04]  /*0a60*/  UIMAD.WIDE.U32 UR4, UR4, UR5, URZ ;  /* 0x00000005040472a5 */ /* 0x000fc8000f8e003f */
[----:B------:R-:W1:Y:S01]  /*0a70*/  LDC R0, c[0x0][0x14] ;  /* 0x00000500ff007b82 */ /* 0x000e620000000800 */
[----:B--2---:R-:W-:-:S04]  /*0a80*/  @P1 IMAD.WIDE.U32 R16, R6, R17, R8 ;  /* 0x0000001106101225 */ /* 0x004fc800078e0008 */
[----:B------:R-:W-:Y:S02]  /*0a90*/  @P1 IMAD.IADD R17, R17, 0x1, R7 ;  /* 0x0000000111111824 */ /* 0x000fe400078e0207 */
[----:B------:R-:W-:Y:S02]  /*0aa0*/  IMAD.MOV.U32 R7, RZ, RZ, RZ ;  /* 0x000000ffff077224 */ /* 0x000fe400078e00ff */
[----:B0-----:R-:W-:-:S04]  /*0ab0*/  @!P1 IMAD.WIDE.U32 R8, R3, R15, R6 ;  /* 0x0000000f03089225 */ /* 0x001fc800078e0006 */
[----:B------:R-:W-:Y:S02]  /*0ac0*/  @!P1 IMAD.MOV.U32 R16, RZ, RZ, R8 ;  /* 0x000000ffff109224 */ /* 0x000fe400078e0008 */
[----:B-1----:R-:W-:-:S04]  /*0ad0*/  IMAD.WIDE.U32 R10, R0, UR4, RZ ;  /* 0x00000004000a7c25 */ /* 0x002fc8000f8e00ff */
[----:B------:R-:W-:Y:S01]  /*0ae0*/  IMAD R3, R0, UR5, RZ ;  /* 0x0000000500037c24 */ /* 0x000fe2000f8e02ff */
[----:B------:R0:W-:Y:S01]  /*0af0*/  STL.64 [R1], R10 ;  /* 0x0000000a01007387 */ /* 0x0001e20000100a00 */
[----:B------:R-:W-:Y:S02]  /*0b00*/  @!P1 IMAD.MOV.U32 R17, RZ, RZ, R9 ;  /* 0x000000ffff119224 */ /* 0x000fe400078e0009 */
[----:B------:R-:W-:Y:S01]  /*0b10*/  IMAD.IADD R0, R11, 0x1, R3 ;  /* 0x000000010b007824 */ /* 0x000fe200078e0203 */
[----:B------:R-:W-:Y:S06]  /*0b20*/  @P0 BRA `(.L_x_9) ;  /* 0x0000000000200947 */ /* 0x000fec0003800000 */
[----:B------:R-:W-:Y:S01]  /*0b30*/  UISETP.GE.U32.AND UP0, UPT, UR40, 0x5, UPT ;  /* 0x000000052800788c */ /* 0x000fe2000bf06070 */
[----:B------:R-:W-:Y:S01]  /*0b40*/  IADD3 R16, P0, R16, R10, RZ ;  /* 0x0000000a10107210 */ /* 0x000fe20007f1e0ff */
[----:B------:R-:W-:Y:S01]  /*0b50*/  UIMAD.WIDE.U32 UR4, UR40, -0x33333333, URZ ;  /* 0xcccccccd280478a5 */ /* 0x000fe2000f8e003f */
[----:B------:R-:W-:-:S03]  /*0b60*/  UMOV UR39, URZ ;  /* 0x0000003f00277c82 */ /* 0x000fc60008000000 */
[----:B------:R-:W-:Y:S01]  /*0b70*/  USHF.R.U32.HI UR4, URZ, 0x2, UR5 ;  /* 0x000000023f047899 */ /* 0x000fe20008011605 */
[----:B------:R-:W-:-:S03]  /*0b80*/  IMAD.X R17, R0, 0x1, R17, P0 ;  /* 0x0000000100117824 */ /* 0x000fc600000e0611 */
[----:B------:R-:W-:Y:S02]  /*0b90*/  UIMAD UR38, UR4, -0x5, UR40 ;  /* 0xfffffffb042678a4 */ /* 0x000fe4000f8e0228 */
[----:B------:R-:W-:-:S12]  /*0ba0*/  @UP0 ULOP3.LUT UR39, UR4, 0x1, URZ, 0xc0, !UPT ;  /* 0x0000000104270892 */ /* 0x000fd8000f8ec03f */
.L_x_9:
[----:B------:R-:W-:Y:S01]  /*0bb0*/  ISETP.GE.U32.AND P0, PT, R16, UR8, PT ;  /* 0x0000000810007c0c */ /* 0x000fe2000bf06070 */
[----:B------:R-:W-:Y:S01]  /*0bc0*/  IMAD.MOV.U32 R22, RZ, RZ, -0x1 ;  /* 0xffffffffff167424 */ /* 0x000fe200078e00ff */
[----:B------:R-:W-:Y:S01]  /*0bd0*/  PRMT R3, RZ, 0x7610, R3 ;  /* 0x00007610ff037816 */ /* 0x000fe20000000003 */
[----:B------:R-:W-:Y:S01]  /*0be0*/  IMAD.MOV.U32 R18, RZ, RZ, -0x1 ;  /* 0xffffffffff127424 */ /* 0x000fe200078e00ff */
[----:B------:R-:W-:Y:S01]  /*0bf0*/  ISETP.GE.U32.AND.EX P0, PT, R17, UR9, PT, P0 ;  /* 0x0000000911007c0c */ /* 0x000fe2000bf06100 */
[----:B------:R-:W-:-:S12]  /*0c00*/  IMAD.MOV.U32 R19, RZ, RZ, -0x1 ;  /* 0xffffffffff137424 */ /* 0x000fd800078e00ff */
[----:B------:R-:W-:Y:S05]  /*0c10*/  @P0 BRA `(.L_x_10) ;  /* 0x0000000400580947 */ /* 0x000fea0003800000 */
[----:B------:R-:W1:Y:S01]  /*0c20*/  LDC.64 R20, c[0x0][0x628] ;  /* 0x00018a00ff147b82 */ /* 0x000e620000000a00 */
[----:B------:R-:W-:Y:S02]  /*0c30*/  IMAD.MOV.U32 R8, RZ, RZ, R16 ;  /* 0x000000ffff087224 */ /* 0x000fe400078e0010 */
[----:B------:R-:W-:-:S05]  /*0c40*/  IMAD.MOV.U32 R9, RZ, RZ, R17 ;  /* 0x000000ffff097224 */ /* 0x000fca00078e0011 */
[----:B------:R-:W2:Y:S08]  /*0c50*/  LDC R18, c[0x0][0x630] ;  /* 0x00018c00ff127b82 */ /* 0x000eb00000000800 */
[----:B------:R-:W3:Y:S01]  /*0c60*/  LDC.64 R24, c[0x0][0x620] ;  /* 0x00018800ff187b82 */ /* 0x000ee20000000a00 */
[----:B-1----:R-:W-:-:S04]  /*0c70*/  ISETP.NE.U32.AND P0, PT, R20, RZ, PT ;  /* 0x000000ff1400720c */ /* 0x002fc80003f05070 */
[----:B------:R-:W-:-:S13]  /*0c80*/  ISETP.NE.AND.EX P0, PT, R21, RZ, PT, P0 ;  /* 0x000000ff1500720c */ /* 0x000fda0003f05300 */
[----:B--23--:R-:W-:Y:S05]  /*0c90*/  @!P0 BRA `(.L_x_11) ;  /* 0x0000000000288947 */ /* 0x00cfea0003800000 */
[----:B------:R-:W1:Y:S02]  /*0ca0*/  LDC R3, c[0x0][0x634] ;  /* 0x00018d00ff037b82 */ /* 0x000e640000000800 */
[----:B-1----:R-:W-:-:S05]  /*0cb0*/  IADD3 R3, P0, R16, R3, RZ ;  /* 0x0000000310037210 */ /* 0x002fca0007f1e0ff */
[----:B------:R-:W-:-:S04]  /*0cc0*/  IMAD.X R19, RZ, RZ, R17, P0 ;  /* 0x000000ffff137224 */ /* 0x000fc800000e0611 */
[----:B------:R-:W-:-:S04]  /*0cd0*/  IMAD.WIDE.U32 R8, R19, R20, RZ ;  /* 0x0000001413087225 */ /* 0x000fc800078e00ff */
[----:B0-----:R-:W-:-:S04]  /*0ce0*/  IMAD.WIDE.U32 R10, P0, R3, R21, R8 ;  /* 0x00000015030a7225 */ /* 0x001fc80007800008 */
[----:B------:R-:W-:-:S04]  /*0cf0*/  IMAD.WIDE.U32 R8, R3, R20, RZ ;  /* 0x0000001403087225 */ /* 0x000fc800078e00ff */
[----:B------:R-:W-:Y:S01]  /*0d00*/  IMAD.X R13, RZ, RZ, RZ, P0 ;  /* 0x000000ffff0d7224 */ /* 0x000fe200000e06ff */
[----:B------:R-:W-:Y:S01]  /*0d10*/  IADD3 RZ, P0, R9, R10, RZ ;  /* 0x0000000a09ff7210 */ /* 0x000fe20007f1e0ff */
[----:B------:R-:W-:-:S04]  /*0d20*/  IMAD.MOV.U32 R12, RZ, RZ, R11 ;  /* 0x000000ffff0c7224 */ /* 0x000fc800078e000b */
[----:B------:R-:W-:-:S08]  /*0d30*/  IMAD.WIDE.U32.X R8, R19, R21, R12, P0 ;  /* 0x0000001513087225 */ /* 0x000fd000000e040c */
.L_x_11:
[-CC-:B------:R-:W-:Y:S01]  /*0d40*/  SHF.R.U64 R30, R8, R18.reuse, R9.reuse ;  /* 0x00000012081e7219 */ /* 0x180fe20000001209 */
[----:B------:R-:W1:Y:S01]  /*0d50*/  LDC R12, c[0x0][0x618] ;  /* 0x00018600ff0c7b82 */ /* 0x000e620000000800 */
[----:B------:R-:W-:Y:S01]  /*0d60*/  SHF.R.U32.HI R7, RZ, R18, R9 ;  /* 0x00000012ff077219 */ /* 0x000fe20000011609 */
[----:B------:R-:W-:Y:S01]  /*0d70*/  ULDC UR4, c[0x0][0x150] ;  /* 0x0000540000047ab9 */ /* 0x000fe20000000800 */
[----:B0-----:R-:W-:Y:S02]  /*0d80*/  IADD3 R11, P0, RZ, -R30, RZ ;  /* 0x8000001eff0b7210 */ /* 0x001fe40007f1e0ff */
[----:B------:R-:W-:-:S03]  /*0d90*/  I2FP.F32.U32 R3, R6 ;  /* 0x0000000600037245 */ /* 0x000fc60000201000 */
[----:B------:R-:W0:Y:S01]  /*0da0*/  LDC.64 R26, c[0x0][0x640] ;  /* 0x00019000ff1a7b82 */ /* 0x000e220000000a00 */
[----:B------:R-:W-:Y:S02]  /*0db0*/  IMAD.X R13, RZ, RZ, ~R7, P0 ;  /* 0x000000ffff0d7224 */ /* 0x000fe400000e0e07 */
[----:B------:R-:W-:Y:S01]  /*0dc0*/  FMUL R3, R3, UR4 ;  /* 0x0000000403037c20 */ /* 0x000fe20008400000 */
[----:B------:R-:W-:Y:S01]  /*0dd0*/  IMAD.WIDE.U32 R8, R11, R24, R16 ;  /* 0x000000180b087225 */ /* 0x000fe200078e0010 */
[----:B------:R-:W-:-:S03]  /*0de0*/  ULDC UR4, c[0x0][0x154] ;  /* 0x0000550000047ab9 */ /* 0x000fc60000000800 */
[----:B------:R-:W-:Y:S01]  /*0df0*/  IMAD R10, R13, R24, RZ ;  /* 0x000000180d0a7224 */ /* 0x000fe200078e02ff */
[----:B------:R-:W2:Y:S01]  /*0e00*/  LDC R7, c[0x0][0x144] ;  /* 0x00005100ff077b82 */ /* 0x000ea20000000800 */
[----:B------:R-:W3:Y:S02]  /*0e10*/  F2I.U32.TRUNC.NTZ R3, R3 ;  /* 0x0000000300037305 */ /* 0x000ee4000020f000 */
[----:B------:R-:W-:-:S04]  /*0e20*/  IMAD R11, R11, R25, R10 ;  /* 0x000000190b0b7224 */ /* 0x000fc800078e020a */
[----:B------:R-:W-:Y:S01]  /*0e30*/  IMAD.IADD R9, R9, 0x1, R11 ;  /* 0x0000000109097824 */ /* 0x000fe200078e020b */
[----:B------:R-:W4:Y:S01]  /*0e40*/  LDC R18, c[0x0][0x608] ;  /* 0x00018200ff127b82 */ /* 0x000f220000000800 */
[----:B------:R-:W-:-:S03]  /*0e50*/  IMAD.MOV.U32 R11, RZ, RZ, -0x1 ;  /* 0xffffffffff0b7424 */ /* 0x000fc600078e00ff */
[-C--:B-1----:R-:W-:Y:S02]  /*0e60*/  SHF.R.U64 R22, R8, R12.reuse, R9 ;  /* 0x0000000c08167219 */ /* 0x082fe40000001209 */
[----:B------:R-:W-:Y:S02]  /*0e70*/  I2FP.F32.U32 R8, R15 ;  /* 0x0000000f00087245 */ /* 0x000fe40000201000 */
[----:B------:R-:W1:Y:S01]  /*0e80*/  LDC R24, c[0x0][0x658] ;  /* 0x00019600ff187b82 */ /* 0x000e620000000800 */
[----:B0-----:R-:W-:Y:S01]  /*0e90*/  ISETP.NE.U32.AND P0, PT, R26, RZ, PT ;  /* 0x000000ff1a00720c */ /* 0x001fe20003f05070 */
[----:B---3--:R-:W-:Y:S01]  /*0ea0*/  IMAD.MOV R10, RZ, RZ, -R3 ;  /* 0x000000ffff0a7224 */ /* 0x008fe200078e0a03 */
[----:B------:R-:W-:Y:S01]  /*0eb0*/  SHF.R.U32.HI R9, RZ, R12, R9 ;  /* 0x0000000cff097219 */ /* 0x000fe20000011609 */
[----:B------:R-:W-:Y:S01]  /*0ec0*/  FMUL R8, R8, UR4 ;  /* 0x0000000408087c20 */ /* 0x000fe20008400000 */
[----:B------:R-:W-:-:S03]  /*0ed0*/  ISETP.NE.AND.EX P0, PT, R27, RZ, PT, P0 ;  /* 0x000000ff1b00720c */ /* 0x000fc60003f05300 */
[----:B------:R-:W0:Y:S01]  /*0ee0*/  LDC R20, c[0x0][0x148] ;  /* 0x00005200ff147b82 */ /* 0x000e220000000800 */
[----:B--2---:R-:W-:-:S07]  /*0ef0*/  IMAD R3, R7, R10, R6 ;  /* 0x0000000a07037224 */ /* 0x004fce00078e0206 */
[----:B------:R-:W2:Y:S01]  /*0f00*/  LDC R21, c[0x0][0x600] ;  /* 0x00018000ff157b82 */ /* 0x000ea20000000800 */
[-CC-:B----4-:R-:W-:Y:S02]  /*0f10*/  SHF.R.U64 R32, R22, R18.reuse, R9.reuse ;  /* 0x0000001216207219 */ /* 0x190fe40000001209 */
[----:B------:R-:W-:Y:S01]  /*0f20*/  SHF.R.U32.HI R7, RZ, R18, R9 ;  /* 0x00000012ff077219 */ /* 0x000fe20000011609 */
[----:B------:R-:W-:Y:S01]  /*0f30*/  IMAD.MOV.U32 R9, RZ, RZ, 0x1 ;  /* 0x00000001ff097424 */ /* 0x000fe200078e00ff */
[----:B------:R3:W4:Y:S03]  /*0f40*/  F2I.U32.TRUNC.NTZ R18, R8 ;  /* 0x0000000800127305 */ /* 0x000726000020f000 */
[----:B------:R-:W0:Y:S01]  /*0f50*/  LDC R25, c[0x0][0x648] ;  /* 0x00019200ff197b82 */ /* 0x000e220000000800 */
[-C--:B-1----:R-:W-:Y:S02]  /*0f60*/  SHF.L.U32 R6, R11, R24.reuse, RZ ;  /* 0x000000180b067219 */ /* 0x082fe400000006ff */
[----:B------:R-:W-:-:S02]  /*0f70*/  SHF.R.U64 R34, R32, R24, R7 ;  /* 0x0000001820227219 */ /* 0x000fc40000001207 */
[----:B------:R-:W-:Y:S02]  /*0f80*/  LOP3.LUT R13, RZ, R6, RZ, 0x33, !PT ;  /* 0x00000006ff0d7212 */ /* 0x000fe400078e33ff */
[-C--:B------:R-:W-:Y:S01]  /*0f90*/  SHF.R.U32.HI R7, RZ, R24.reuse, R7 ;  /* 0x00000018ff077219 */ /* 0x080fe20000011607 */
[----:B------:R-:W1:Y:S01]  /*0fa0*/  LDC R29, c[0x0][0x638] ;  /* 0x00018e00ff1d7b82 */ /* 0x000e620000000800 */
[----:B------:R-:W-:Y:S01]  /*0fb0*/  SHF.L.U32 R12, R9, R24, RZ ;  /* 0x00000018090c7219 */ /* 0x000fe200000006ff */
[----:B------:R-:W-:-:S06]  /*0fc0*/  IMAD.MOV.U32 R6, RZ, RZ, R34 ;  /* 0x000000ffff067224 */ /* 0x000fcc00078e0022 */
[----:B------:R-:W0:Y:S01]  /*0fd0*/  LDC R28, c[0x0][0x610] ;  /* 0x00018400ff1c7b82 */ /* 0x000e220000000800 */
[----:B---34-:R-:W-:Y:S05]  /*0fe0*/  @!P0 BRA `(.L_x_12) ;  /* 0x0000000000288947 */ /* 0x018fea0003800000 */
[----:B------:R-:W3:Y:S02]  /*0ff0*/  LDC R11, c[0x0][0x64c] ;  /* 0x00019300ff0b7b82 */ /* 0x000ee40000000800 */
[----:B---3--:R-:W-:-:S05]  /*1000*/  IADD3 R11, P0, R34, R11, RZ ;  /* 0x0000000b220b7210 */ /* 0x008fca0007f1e0ff */
[----:B------:R-:W-:-:S04]  /*1010*/  IMAD.X R19, RZ, RZ, R7, P0 ;  /* 0x000000ffff137224 */ /* 0x000fc800000e0607 */
[----:B------:R-:W-:-:S04]  /*1020*/  IMAD.WIDE.U32 R6, R19, R26, RZ ;  /* 0x0000001a13067225 */ /* 0x000fc800078e00ff */
[----:B------:R-:W-:-:S04]  /*1030*/  IMAD.WIDE.U32 R8, P0, R11, R27, R6 ;  /* 0x0000001b0b087225 */ /* 0x000fc80007800006 */
[----:B------:R-:W-:-:S04]  /*1040*/  IMAD.WIDE.U32 R6, R11, R26, RZ ;  /* 0x0000001a0b067225 */ /* 0x000fc800078e00ff */
[----:B------:R-:W-:Y:S01]  /*1050*/  IMAD.X R11, RZ, RZ, RZ, P0 ;  /* 0x000000ffff0b7224 */ /* 0x000fe200000e06ff */
[----:B------:R-:W-:Y:S01]  /*1060*/  IADD3 RZ, P0, R7, R8, RZ ;  /* 0x0000000807ff7210 */ /* 0x000fe20007f1e0ff */
[----:B------:R-:W-:-:S04]  /*1070*/  IMAD.MOV.U32 R10, RZ, RZ, R9 ;  /* 0x000000ffff0a7224 */ /* 0x000fc800078e0009 */
[----:B------:R-:W-:-:S08]  /*1080*/  IMAD.WIDE.U32.X R6, R19, R27, R10, P0 ;  /* 0x0000001b13067225 */ /* 0x000fd000000e040a */
.L_x_12:
[----:B0-----:R-:W-:Y:S01]  /*1090*/  SHF.R.U64 R6, R6, R25, R7 ;  /* 0x0000001906067219 */ /* 0x001fe20000001207 */
[----:B--2---:R-:W-:Y:S01]  /*10a0*/  VIADD R7, R21, 0xffffffff ;  /* 0xffffffff15077836 */ /* 0x004fe20000000000 */
[----:B------:R-:W-:Y:S01]  /*10b0*/  LOP3.LUT R13, R32, R13, RZ, 0xc0, !PT ;  /* 0x0000000d200d7212 */ /* 0x000fe200078ec0ff */
[----:B------:R-:W-:Y:S02]  /*10c0*/  IMAD.MOV R18, RZ, RZ, -R18 ;  /* 0x000000ffff127224 */ /* 0x000fe400078e0a12 */
[----:B------:R-:W-:Y:S01]  /*10d0*/  IMAD.MOV R8, RZ, RZ, -R6 ;  /* 0x000000ffff087224 */ /* 0x000fe200078e0a06 */
[----:B------:R-:W-:Y:S01]  /*10e0*/  LOP3.LUT R7, R22, R7, RZ, 0xc0, !PT ;  /* 0x0000000716077212 */ /* 0x000fe200078ec0ff */
[----:B------:R-:W-:Y:S02]  /*10f0*/  IMAD R12, R12, R6, R13 ;  /* 0x000000060c0c7224 */ /* 0x000fe400078e020d */
[----:B------:R-:W-:Y:S02]  /*1100*/  @P1 IMAD R3, R20, R18, R15 ;  /* 0x0000001214031224 */ /* 0x000fe400078e020f */
[----:B-1----:R-:W-:-:S02]  /*1110*/  IMAD R6, R8, R29, R34 ;  /* 0x0000001d08067224 */ /* 0x002fc400078e0222 */
[----:B------:R-:W-:Y:S02]  /*1120*/  IMAD R22, R12, R28, R3 ;  /* 0x0000001c0c167224 */ /* 0x000fe400078e0203 */
[----:B------:R-:W-:Y:S02]  /*1130*/  IMAD R7, R6, R21, R7 ;  /* 0x0000001506077224 */ /* 0x000fe400078e0207 */
[----:B------:R-:W-:Y:S02]  /*1140*/  IMAD.MOV.U32 R3, RZ, RZ, 0x1 ;  /* 0x00000001ff037424 */ /* 0x000fe400078e00ff */
[----:B------:R-:W-:Y:S01]  /*1150*/  IMAD.MOV.U32 R19, RZ, RZ, R30 ;  /* 0x000000ffff137224 */ /* 0x000fe200078e001e */
[----:B------:R-:W-:Y:S02]  /*1160*/  SEL R18, R7, R22, !P1 ;  /* 0x0000001607127207 */ /* 0x000fe40004800000 */
[----:B------:R-:W-:-:S07]  /*1170*/  SEL R22, R22, R7, !P1 ;  /* 0x0000000716167207 */ /* 0x000fce0004800000 */
.L_x_10:
[----:B------:R-:W-:Y:S05]  /*1180*/  @!P2 BRA `(.L_x_13) ;  /* 0x000000580050a947 */ /* 0x000fea0003800000 */
[----:B------:R-:W-:-:S13]  /*1190*/  ISETP.GT.U32.AND P0, PT, R31, 0x1, PT ;  /* 0x000000011f00780c */ /* 0x000fda0003f04070 */
[----:B------:R-:W-:Y:S05]  /*11a0*/  @P0 EXIT ;  /* 0x000000000000094d */ /* 0x000fea0003800000 */
.L_x_14:
[----:B------:R-:W-:-:S08]  /*11b0*/  NOP ;  /* 0x0000000000007918 */ /* 0x000fd00000000000 */
[----:B------:R-:W1:Y:S02]  /*11c0*/  USETMAXREG.TRY_ALLOC.CTAPOOL UP0, 0xe8 ;  /* 0x000000e8000079c8 */ /* 0x000e640008000600 */
[----:B-1----:R-:W-:-:S13]  /*11d0*/  PLOP3.LUT P0, PT, PT, PT, UP0, 0x80, 0x0 ;  /* 0x000000000000781c */ /* 0x002fda0003f0f008 */
[----:B------:R-:W-:Y:S05]  /*11e0*/  @!P0 BRA `(.L_x_14) ;  /* 0xfffffffc00f08947 */ /* 0x000fea000383ffff */
[----:B------:R-:W-:-:S13]  /*11f0*/  LOP3.LUT P0, RZ, R3, 0xff, RZ, 0xc0, !PT ;  /* 0x000000ff03ff7812 */ /* 0x000fda000780c0ff */
[----:B------:R-:W-:Y:S05]  /*1200*/  @!P0 EXIT ;  /* 0x000000000000894d */ /* 0x000fea0003800000 */
[----:B------:R-:W2:Y:S01]  /*1210*/  LDL.64 R8, [R1] ;  /* 0x0000000001087983 */ /* 0x000ea20000100a00 */
[----:B------:R-:W-:Y:S01]  /*1220*/  SHF.R.S32.HI R4, RZ, 0x1f, R5 ;  /* 0x0000001fff047819 */ /* 0x000fe20000011405 */
[----:B------:R-:W1:Y:S01]  /*1230*/  S2UR UR4, SR_CgaCtaId ;  /* 0x00000000000479c3 */ /* 0x000e620000008800 */
[----:B------:R-:W-:Y:S01]  /*1240*/  UISETP.LT.AND UP0, UPT, UR40, 0x1, UPT ;  /* 0x000000012800788c */ /* 0x000fe2000bf01270 */
[----:B------:R-:W-:Y:S01]  /*1250*/  LOP3.LUT R102, R23, 0x1, RZ, 0xfc, !PT ;  /* 0x0000000117667812 */ /* 0x000fe200078efcff */
[----:B------:R-:W-:Y:S01]  /*1260*/  UIADD3 UR5, UR43, -0x1, URZ ;  /* 0xffffffff2b057890 */ /* 0x000fe2000fffe03f */
[CC--:B------:R-:W-:Y:S01]  /*1270*/  LEA.HI R3, R4.reuse, R5.reuse, RZ, 0x2 ;  /* 0x0000000504037211 */ /* 0x0c0fe200078f10ff */
[----:B------:R-:W-:Y:S01]  /*1280*/  USEL UR42, UR40, 0x1, UP0 ;  /* 0x00000001282a7887 */ /* 0x000fe20008000000 */
[----:B------:R-:W-:Y:S01]  /*1290*/  LEA.HI R4, R4, R5, RZ, 0x5 ;  /* 0x0000000504047211 */ /* 0x000fe200078f28ff */
[----:B------:R-:W-:Y:S01]  /*12a0*/  UMOV UR41, 0x400 ;  /* 0x0000040000297882 */ /* 0x000fe20000000000 */
[--C-:B------:R-:W-:Y:S01]  /*12b0*/  SHF.R.S32.HI R90, RZ, 0x2, R3.reuse ;  /* 0x00000002ff5a7819 */ /* 0x100fe20000011403 */
[----:B------:R-:W3:Y:S01]  /*12c0*/  LDC R96, c[0x0][0x658] ;  /* 0x00019600ff607b82 */ /* 0x000ee20000000800 */
[----:B------:R-:W-:Y:S01]  /*12d0*/  SHF.R.S32.HI R7, RZ, 0x1f, R3 ;  /* 0x0000001fff077819 */ /* 0x000fe20000011403 */
[----:B------:R-:W-:Y:S01]  /*12e0*/  UISETP.NE.AND UP0, UPT, UR5, URZ, UPT ;  /* 0x0000003f0500728c */ /* 0x000fe2000bf05270 */
[----:B------:R-:W-:Y:S01]  /*12f0*/  LOP3.LUT R6, R3, 0xfffffffc, RZ, 0xc0, !PT ;  /* 0xfffffffc03067812 */ /* 0x000fe200078ec0ff */
[----:B------:R-:W-:Y:S01]  /*1300*/  ULDC UR6, c[0x0][0x284] ;  /* 0x0000a10000067ab9 */ /* 0x000fe20000000800 */
[----:B------:R-:W-:Y:S01]  /*1310*/  LEA.HI R7, R7, R90, RZ, 0x3 ;  /* 0x0000005a07077211 */ /* 0x000fe200078f18ff */
[----:B------:R-:W-:Y:S01]  /*1320*/  USHF.L.U32 UR45, UR40, 0x1, URZ ;  /* 0x00000001282d7899 */ /* 0x000fe2000800063f */
[----:B------:R-:W-:Y:S01]  /*1330*/  SHF.R.S32.HI R3, RZ, 0x5, R4 ;  /* 0x00000005ff037819 */ /* 0x000fe20000011404 */
[----:B------:R-:W4:Y:S01]  /*1340*/  LDC.64 R94, c[0x0][0x5c8] ;  /* 0x00017200ff5e7b82 */ /* 0x000f220000000a00 */
[----:B------:R-:W-:Y:S01]  /*1350*/  LOP3.LUT R7, R7, 0xfffffff8, RZ, 0xc0, !PT ;  /* 0xfffffff807077812 */ /* 0x000fe200078ec0ff */
[----:B------:R-:W-:Y:S01]  /*1360*/  IMAD.IADD R6, R5, 0x1, -R6 ;  /* 0x0000000105067824 */ /* 0x000fe200078e0a06 */
[----:B------:R-:W-:Y:S01]  /*1370*/  UIADD3 UR42, -UR42, UR40, URZ ;  /* 0x000000282a2a7290 */ /* 0x000fe2000fffe13f */
[----:B------:R-:W-:-:S02]  /*1380*/  IMAD.MOV.U32 R5, RZ, RZ, 0x1 ;  /* 0x00000001ff057424 */ /* 0x000fc400078e00ff */
[----:B------:R-:W-:Y:S01]  /*1390*/  IMAD.IADD R90, R90, 0x1, -R7 ;  /* 0x000000015a5a7824 */ /* 0x000fe200078e0a07 */
[----:B-1----:R-:W-:Y:S01]  /*13a0*/  ULEA UR41, UR4, UR41, 0x18 ;  /* 0x0000002904297291 */ /* 0x002fe2000f8ec03f */
[----:B------:R-:W1:Y:S01]  /*13b0*/  LDC R97, c[0x0][0x288] ;  /* 0x0000a200ff617b82 */ /* 0x000e620000000800 */
[----:B------:R-:W-:Y:S01]  /*13c0*/  USHF.L.U32 UR4, UR5, 0x3, URZ ;  /* 0x0000000305047899 */ /* 0x000fe2000800063f */
[--C-:B------:R-:W-:Y:S01]  /*13d0*/  IMAD R101, R3, -0x10, -R90.reuse ;  /* 0xfffffff003657824 */ /* 0x100fe200078e0a5a */
[--C-:B------:R-:W-:Y:S01]  /*13e0*/  SHF.R.S32.HI R91, RZ, 0x1f, R90.reuse ;  /* 0x0000001fff5b7819 */ /* 0x100fe2000001145a */
[----:B------:R-:W-:Y:S01]  /*13f0*/  USEL UR5, URZ, 0x1, UP0 ;  /* 0x000000013f057887 */ /* 0x000fe20008000000 */
[----:B------:R-:W-:Y:S01]  /*1400*/  IMAD.SHL.U32 R92, R6, 0x2, RZ ;  /* 0x00000002065c7824 */ /* 0x000fe200078e00ff */
[----:B------:R-:W-:Y:S01]  /*1410*/  UIADD3 UR46, UR41, 0x60, URZ ;  /* 0x00000060292e7890 */ /* 0x000fe2000fffe03f */
[----:B------:R-:W-:Y:S01]  /*1420*/  VIADD R101, R101, UR6 ;  /* 0x0000000665657c36 */ /* 0x000fe20008000000 */
[----:B------:R-:W0:Y:S01]  /*1430*/  LDC R99, c[0x0][0x600] ;  /* 0x00018000ff637b82 */ /* 0x000e220000000800 */
[----:B------:R-:W-:Y:S01]  /*1440*/  IMAD.WIDE R90, R3, 0x10, R90 ;  /* 0x00000010035a7825 */ /* 0x000fe200078e025a */
[----:B------:R-:W-:Y:S01]  /*1450*/  ULOP3.LUT UR4, UR4, 0x8, URZ, 0xc0, !UPT ;  /* 0x0000000804047892 */ /* 0x000fe2000f8ec03f */
[----:B------:R-:W-:Y:S01]  /*1460*/  SHF.R.S32.HI R93, RZ, 0x1f, R92 ;  /* 0x0000001fff5d7819 */ /* 0x000fe2000001145c */
[----:B------:R-:W-:Y:S01]  /*1470*/  ULEA UR43, UR43, UR46, 0x3 ;  /* 0x0000002e2b2b7291 */ /* 0x000fe2000f8e183f */
[----:B------:R-:W-:Y:S01]  /*1480*/  IMAD.MOV.U32 R3, RZ, RZ, -0x1 ;  /* 0xffffffffff037424 */ /* 0x000fe200078e00ff */
[----:B------:R-:W-:Y:S01]  /*1490*/  ULOP3.LUT UR47, UR4, 0x8, URZ, 0x3c, !UPT ;  /* 0x00000008042f7892 */ /* 0x000fe2000f8e3c3f */
[----:B------:R-:W-:Y:S01]  /*14a0*/  IMAD.U32 R103, RZ, RZ, UR5 ;  /* 0x00000005ff677e24 */ /* 0x000fe2000f8e00ff */
[C---:B----4-:R-:W-:Y:S01]  /*14b0*/  SHF.L.U64.HI R95, R94.reuse, 0x3, R95 ;  /* 0x000000035e5f7819 */ /* 0x050fe2000001025f */
[----:B------:R-:W-:Y:S01]  /*14c0*/  IMAD.SHL.U32 R94, R94, 0x8, RZ ;  /* 0x000000085e5e7824 */ /* 0x000fe200078e00ff */
[-C--:B---3--:R-:W-:Y:S01]  /*14d0*/  SHF.L.U32 R3, R3, R96.reuse, RZ ;  /* 0x0000006003037219 */ /* 0x088fe200000006ff */
[----:B------:R-:W-:Y:S01]  /*14e0*/  ULOP3.LUT UR44, UR4, 0x18, URZ, 0x3c, !UPT ;  /* 0x00000018042c7892 */ /* 0x000fe2000f8e3c3f */
[----:B------:R-:W-:-:S02]  /*14f0*/  SHF.L.U32 R96, R5, R96, RZ ;  /* 0x0000006005607219 */ /* 0x000fc400000006ff */
[----:B------:R-:W-:Y:S01]  /*1500*/  LOP3.LUT R100, RZ, R3, RZ, 0x33, !PT ;  /* 0x00000003ff647212 */ /* 0x000fe200078e33ff */
[----:B-1----:R-:W-:Y:S02]  /*1510*/  IMAD R97, R6, -0x2, R97 ;  /* 0xfffffffe06617824 */ /* 0x002fe400078e0261 */
[----:B0-----:R-:W-:Y:S01]  /*1520*/  VIADD R99, R99, 0xffffffff ;  /* 0xffffffff63637836 */ /* 0x001fe20000000000 */
[----:B--2---:R-:W-:-:S07]  /*1530*/  SHF.L.U64.HI R98, R8, 0x1, R0 ;  /* 0x0000000108627819 */ /* 0x004fce0000010200 */
.L_x_162:
[----:B------:R-:W-:-:S04]  /*1540*/  SHF.L.U32 R0, R103, 0x1f, RZ ;  /* 0x0000001f67007819 */ /* 0x000fc800000006ff */
[----:B------:R-:W0:Y:S02]  /*1550*/  SYNCS.PHASECHK.TRANS64.TRYWAIT P0, [UR43+-0x8], R0 ;  /* 0xfffff800ff0075a7 */ /* 0x000e24000800016b */
[----:B01-34-:R-:W-:Y:S05]  /*1560*/  @!P0 BRA `(.L_x_15) ;  /* 0x0000006400948947 */ /* 0x01bfea0003800000 */
.L_x_185:
[----:B------:R-:W-:Y:S02]  /*1570*/  ULDC UR4, c[0x0][0x28c] ;  /* 0x0000a30000047ab9 */ /* 0x000fe40000000800 */
[----:B------:R-:W-:-:S13]  /*1580*/  ISETP.LT.AND P0, PT, RZ, UR4, PT ;  /* 0x00000004ff007c0c */ /* 0x000fda000bf01270 */
[----:B------:R-:W-:Y:S05]  /*1590*/  @P0 BRA `(.L_x_16) ;  /* 0x0000000000400947 */ /* 0x000fea0003800000 */
[----:B0-----:R-:W-:Y:S01]  /*15a0*/  MOV R0, 0x0 ;  /* 0x0000000000007802 */ /* 0x001fe20000000f00 */
[----:B------:R-:W-:Y:S01]  /*15b0*/  ULDC.64 UR4, c[0x4][0x68] ;  /* 0x01001a0000047ab9 */ /* 0x000fe20000000a00 */
[----:B------:R-:W-:Y:S01]  /*15c0*/  ULDC.64 UR6, c[0x4][0x8] ;  /* 0x0100020000067ab9 */ /* 0x000fe20000000a00 */
[----:B------:R-:W-:Y:S01]  /*15d0*/  IMAD.U32 R4, RZ, RZ, UR4 ;  /* 0x00000004ff047e24 */ /* 0x000fe2000f8e00ff */
[----:B------:R0:W1:Y:S01]  /*15e0*/  LDC.64 R14, c[0x4][R0] ;  /* 0x01000000000e7b82 */ /* 0x0000620000000a00 */
[----:B------:R-:W-:Y:S01]  /*15f0*/  IMAD.U32 R5, RZ, RZ, UR5 ;  /* 0x00000005ff057e24 */ /* 0x000fe2000f8e00ff */
[----:B------:R-:W-:Y:S01]  /*1600*/  ULDC.64 UR4, c[0x4][0x70] ;  /* 0x01001c0000047ab9 */ /* 0x000fe20000000a00 */
[----:B------:R-:W-:Y:S02]  /*1610*/  IMAD.U32 R10, RZ, RZ, UR6 ;  /* 0x00000006ff0a7e24 */ /* 0x000fe4000f8e00ff */
[----:B------:R-:W-:Y:S02]  /*1620*/  IMAD.U32 R6, RZ, RZ, UR4 ;  /* 0x00000004ff067e24 */ /* 0x000fe4000f8e00ff */
[----:B------:R-:W-:-:S02]  /*1630*/  IMAD.U32 R7, RZ, RZ, UR5 ;  /* 0x00000005ff077e24 */ /* 0x000fc4000f8e00ff */
[----:B------:R-:W-:Y:S02]  /*1640*/  IMAD.U32 R11, RZ, RZ, UR7 ;  /* 0x00000007ff0b7e24 */ /* 0x000fe4000f8e00ff */
[----:B------:R-:W-:Y:S02]  /*1650*/  IMAD.MOV.U32 R8, RZ, RZ, 0x1e1 ;  /* 0x000001e1ff087424 */ /* 0x000fe400078e00ff */
[----:B------:R-:W-:Y:S02]  /*1660*/  IMAD.MOV.U32 R12, RZ, RZ, 0x1 ;  /* 0x00000001ff0c7424 */ /* 0x000fe400078e00ff */
[----:B0-----:R-:W-:-:S07]  /*1670*/  IMAD.MOV.U32 R13, RZ, RZ, RZ ;  /* 0x000000ffff0d7224 */ /* 0x001fce00078e00ff */
[----:B------:R-:W-:-:S07]  /*1680*/  LEPC R20, `(.L_x_16) ;  /* 0x000000001014794e */ /* 0x000fce0000000000 */
[----:B-1---5:R-:W-:Y:S05]  /*1690*/  CALL.ABS.NOINC R14 ;  /* 0x000000000e007343 */ /* 0x022fea0003c00000 */
.L_x_16:
[----:B------:R-:W-:-:S13]  /*16a0*/  ISETP.NE.AND P0, PT, R102, 0x3, PT ;  /* 0x000000036600780c */ /* 0x000fda0003f05270 */
[----:B------:R-:W-:Y:S05]  /*16b0*/  @!P0 BRA `(.L_x_17) ;  /* 0x0000000000048947 */ /* 0x000fea0003800000 */
[----:B------:R-:W-:Y:S01]  /*16c0*/  BPT.TRAP 0x1 ;  /* 0x000000040000795c */ /* 0x000fe20000300000 */
.L_x_17:
[----:B0-----:R-:W-:Y:S02]  /*16d0*/  IMAD.U32 R3, RZ, RZ, UR38 ;  /* 0x00000026ff037e24 */ /* 0x001fe4000f8e00ff */
[----:B------:R-:W-:-:S03]  /*16e0*/  IMAD.U32 R0, RZ, RZ, UR39 ;  /* 0x00000027ff007e24 */ /* 0x000fc6000f8e00ff */
[----:B------:R-:W-:Y:S02]  /*16f0*/  LEA R3, R3, UR41, 0x3 ;  /* 0x0000002903037c11 */ /* 0x000fe4000f8e18ff */
[----:B------:R-:W-:-:S04]  /*1700*/  SHF.L.U32 R0, R0, 0x1f, RZ ;  /* 0x0000001f00007819 */ /* 0x000fc800000006ff */
[----:B------:R0:W1:Y:S01]  /*1710*/  SYNCS.PHASECHK.TRANS64.TRYWAIT P1, [R3+URZ], R0 ;  /* 0x00000000030075a7 */ /* 0x000062000802017f */
[----:B------:R-:W-:Y:S05]  /*1720*/  @!P0 BRA `(.L_x_18) ;  /* 0x0000000000048947 */ /* 0x000fea0003800000 */
[----:B------:R-:W-:Y:S01]  /*1730*/  BPT.TRAP 0x1 ;  /* 0x000000040000795c */ /* 0x000fe20000300000 */
.L_x_18:
[----:B------:R-:W-:-:S05]  /*1740*/  IMAD.U32 R4, RZ, RZ, UR42 ;  /* 0x0000002aff047e24 */ /* 0x000fca000f8e00ff */
[----:B------:R-:W-:Y:S01]  /*1750*/  ISETP.GE.AND P2, PT, R4, 0x1, PT ;  /* 0x000000010400780c */ /* 0x000fe20003f46270 */
[----:B-1----:R-:W-:-:S12]  /*1760*/  @P1 BRA `(.L_x_19) ;  /* 0x0000000000081947 */ /* 0x002fd80003800000 */
[----:B------:R-:W1:Y:S02]  /*1770*/  SYNCS.PHASECHK.TRANS64.TRYWAIT P1, [R3+URZ], R0 ;  /* 0x00000000030075a7 */ /* 0x000e64000802017f */
[----:B-1----:R-:W-:Y:S05]  /*1780*/  @!P1 BRA `(.L_x_20) ;  /* 0x0000006400249947 */ /* 0x002fea0003800000 */
.L_x_19:
[----:B------:R-:W-:Y:S05]  /*1790*/  WARPSYNC.ALL ;  /* 0x0000000000007948 */ /* 0x000fea0003800000 */
[----:B------:R-:W-:Y:S01]  /*17a0*/  UIADD3 UR4, UR41, 0x180, URZ ;  /* 0x0000018029047890 */ /* 0x000fe2000fffe03f */
[----:B------:R-:W-:Y:S01]  /*17b0*/  WARPGROUP.ARRIVE ;  /* 0x00000000000079c5 */ /* 0x000fe20000000000 */
[----:B------:R-:W-:Y:S02]  /*17c0*/  UIADD3 UR5, UR41, 0x14180, URZ ;  /* 0x0001418029057890 */ /* 0x000fe4000fffe03f */
[----:B------:R-:W-:Y:S02]  /*17d0*/  USHF.R.U32.HI UR4, URZ, 0x4, UR4 ;  /* 0x000000043f047899 */ /* 0x000fe40008011604 */
[----:B------:R-:W-:-:S02]  /*17e0*/  USHF.R.U32.HI UR5, URZ, 0x4, UR5 ;  /* 0x000000043f057899 */ /* 0x000fc40008011605 */
[----:B------:R-:W-:Y:S02]  /*17f0*/  ULOP3.LUT UR4, UR4, 0x3fff, URZ, 0xc0, !UPT ;  /* 0x00003fff04047892 */ /* 0x000fe4000f8ec03f */
[----:B------:R-:W-:Y:S02]  /*1800*/  ULOP3.LUT UR5, UR5, 0x3fff, URZ, 0xc0, !UPT ;  /* 0x00003fff05057892 */ /* 0x000fe4000f8ec03f */
[----:B------:R-:W-:Y:S02]  /*1810*/  ULOP3.LUT UR4, UR4, 0x10000, URZ, 0xfc, !UPT ;  /* 0x0001000004047892 */ /* 0x000fe4000f8efc3f */
[----:B------:R-:W-:Y:S02]  /*1820*/  ULOP3.LUT UR5, UR5, 0x10000, URZ, 0xfc, !UPT ;  /* 0x0001000005057892 */ /* 0x000fe4000f8efc3f */
[----:B------:R-:W-:Y:S02]  /*1830*/  ULEA UR6, UR38, UR4, 0xa ;  /* 0x0000000426067291 */ /* 0x000fe4000f8e503f */
[----:B------:R-:W-:Y:S01]  /*1840*/  ULEA UR7, UR38, UR5, 0xb ;  /* 0x0000000526077291 */ /* 0x000fe2000f8e583f */
[----:B------:R-:W-:Y:S01]  /*1850*/  UMOV UR9, 0x40000040 ;  /* 0x4000004000097882 */ /* 0x000fe20000000000 */
[----:B------:R-:W-:-:S03]  /*1860*/  UMOV UR11, 0x40000040 ;  /* 0x40000040000b7882 */ /* 0x000fc60000000000 */
[----:B------:R-:W-:Y:S02]  /*1870*/  UMOV UR8, UR6 ;  /* 0x0000000600087c82 */ /* 0x000fe40008000000 */
[----:B------:R-:W-:Y:S02]  /*1880*/  UMOV UR10, UR7 ;  /* 0x00000007000a7c82 */ /* 0x000fe40008000000 */
[----:B------:R-:W-:Y:S01]  /*1890*/  HGMMA.64x128x16.F32.BF16 R24, gdesc[UR8], RZ, !UPT, gsb0 ;  /* 0x01e00000081879f0 */ /* 0x000fe2000c0018ff */
[----:B------:R-:W-:Y:S02]  /*18a0*/  UIADD3 UR8, UR6, 0x2, URZ ;  /* 0x0000000206087890 */ /* 0x000fe4000fffe03f */
[----:B------:R-:W-:Y:S01]  /*18b0*/  UIADD3 UR10, UR7, 0x2, URZ ;  /* 0x00000002070a7890 */ /* 0x000fe2000fffe03f */
[----:B------:R-:W-:Y:S01]  /*18c0*/  UMOV UR9, 0x40000040 ;  /* 0x4000004000097882 */ /* 0x000fe20000000000 */
[----:B------:R-:W-:Y:S01]  /*18d0*/  UMOV UR11, 0x40000040 ;  /* 0x40000040000b7882 */ /* 0x000fe20000000000 */
[----:B------:R-:W-:-:S02]  /*18e0*/  WARPGROUP.DEPBAR.LE gsb0, 0x0 ;  /* 0x00008000000079c5 */ /* 0x000fc40000010000 */
[----:B------:R-:W-:-:S06]  /*18f0*/  WARPGROUP.ARRIVE ;  /* 0x00000000000079c5 */ /* 0x000fcc0000000000 */
[----:B------:R-:W-:Y:S01]  /*1900*/  HGMMA.64x128x16.F32.BF16 R24, gdesc[UR8], R24, gsb0 ;  /* 0x01e00000081879f0 */ /* 0x000fe20008001818 */
[----:B------:R-:W-:Y:S02]  /*1910*/  UIADD3 UR8, UR6, 0x4, URZ ;  /* 0x0000000406087890 */ /* 0x000fe4000fffe03f */
[----:B------:R-:W-:Y:S01]  /*1920*/  UIADD3 UR10, UR7, 0x4, URZ ;  /* 0x00000004070a7890 */ /* 0x000fe2000fffe03f */
[----:B------:R-:W-:Y:S01]  /*1930*/  UMOV UR9, 0x40000040 ;  /* 0x4000004000097882 */ /* 0x000fe20000000000 */
[----:B------:R-:W-:Y:S01]  /*1940*/  UMOV UR11, 0x40000040 ;  /* 0x40000040000b7882 */ /* 0x000fe20000000000 */
[----:B------:R-:W-:Y:S02]  /*1950*/  WARPGROUP.DEPBAR.LE gsb0, 0x0 ;  /* 0x00008000000079c5 */ /* 0x000fe40000010000 */
        /* <DEDUP_REMOVED lines=36> */
[----:B------:R-:W-:Y:S03]  /*1ba0*/  HGMMA.64x128x16.F32.BF16 R24, gdesc[UR8], R24, gsb0 ;  /* 0x01e00000081879f0 */ /* 0x000fe60008001818 */
[----:B------:R-:W-:Y:S02]  /*1bb0*/  WARPGROUP.DEPBAR.LE gsb0, 0x0 ;  /* 0x00008000000079c5 */ /* 0x000fe40000010000 */
[----:B------:R-:W-:Y:S05]  /*1bc0*/  @!P2 BRA `(.L_x_21) ;  /* 0x000000040080a947 */ /* 0x000fea0003800000 */
[----:B------:R-:W-:Y:S01]  /*1bd0*/  UIADD3 UR6, UR38, 0x1, URZ ;  /* 0x0000000126067890 */ /* 0x000fe2000fffe03f */
[----:B01----:R-:W-:-:S03]  /*1be0*/  IMAD.U32 R0, RZ, RZ, UR42 ;  /* 0x0000002aff007e24 */ /* 0x003fc6000f8e00ff */
[----:B------:R-:W-:-:S04]  /*1bf0*/  UISETP.NE.AND UP0, UPT, UR6, 0x5, UPT ;  /* 0x000000050600788c */ /* 0x000fc8000bf05270 */
[----:B------:R-:W-:Y:S02]  /*1c00*/  USEL UR7, URZ, 0x1, UP0 ;  /* 0x000000013f077887 */ /* 0x000fe40008000000 */
[----:B------:R-:W-:Y:S02]  /*1c10*/  USEL UR6, UR6, URZ, UP0 ;  /* 0x0000003f06067287 */ /* 0x000fe40008000000 */
[----:B------:R-:W-:-:S06]  /*1c20*/  ULOP3.LUT UR7, UR39, UR7, URZ, 0x3c, !UPT ;  /* 0x0000000727077292 */ /* 0x000fcc000f8e3c3f */
[----:B------:R-:W-:Y:S01]  /*1c30*/  IMAD.U32 R5, RZ, RZ, UR7 ;  /* 0x00000007ff057e24 */ /* 0x000fe2000f8e00ff */
[----:B------:R-:W-:-:S06]  /*1c40*/  UMOV UR7, UR38 ;  /* 0x0000002600077c82 */ /* 0x000fcc0008000000 */
.L_x_28:
[----:B01----:R-:W-:Y:S05]  /*1c50*/  @!P0 BRA `(.L_x_22) ;  /* 0x0000000000048947 */ /* 0x003fea0003800000 */
[----:B------:R-:W-:Y:S01]  /*1c60*/  BPT.TRAP 0x1 ;  /* 0x000000040000795c */ /* 0x000fe20000300000 */
.L_x_22:
[----:B------:R-:W-:Y:S01]  /*1c70*/  ULEA UR8, UR6, UR41, 0x3 ;  /* 0x0000002906087291 */ /* 0x000fe2000f8e183f */
[----:B------:R-:W-:-:S08]  /*1c80*/  SHF.L.U32 R3, R5, 0x1f, RZ ;  /* 0x0000001f05037819 */ /* 0x000fd000000006ff */
[----:B------:R0:W1:Y:S01]  /*1c90*/  SYNCS.PHASECHK.TRANS64.TRYWAIT P1, [UR8], R3 ;  /* 0x00000003ff0075a7 */ /* 0x0000620008020148 */
[----:B------:R-:W-:Y:S05]  /*1ca0*/  @!P0 BRA `(.L_x_23) ;  /* 0x0000000000048947 */ /* 0x000fea0003800000 */
[----:B------:R-:W-:Y:S01]  /*1cb0*/  BPT.TRAP 0x1 ;  /* 0x000000040000795c */ /* 0x000fe20000300000 */
.L_x_23:
[----:B-1----:R-:W-:Y:S05]  /*1cc0*/  @P1 BRA `(.L_x_24) ;  /* 0x0000000000081947 */ /* 0x002fea0003800000 */
[----:B------:R-:W1:Y:S02]  /*1cd0*/  SYNCS.PHASECHK.TRANS64.TRYWAIT P1, [UR8], R3 ;  /* 0x00000003ff0075a7 */ /* 0x000e640008020148 */
[----:B-1----:R-:W-:Y:S05]  /*1ce0*/  @!P1 BRA `(.L_x_25) ;  /* 0x0000005c00e09947 */ /* 0x002fea0003800000 */
.L_x_24:
[----:B------:R-:W-:Y:S01]  /*1cf0*/  ULEA UR13, UR6, UR4, 0xa ;  /* 0x00000004060d7291 */ /* 0x000fe2000f8e503f */
[----:B------:R-:W-:Y:S01]  /*1d00*/  WARPGROUP.ARRIVE ;  /* 0x00000000000079c5 */ /* 0x000fe20000000000 */
[----:B------:R-:W-:Y:S01]  /*1d10*/  ULEA UR12, UR6, UR5, 0xb ;  /* 0x00000005060c7291 */ /* 0x000fe2000f8e583f */
[----:B------:R-:W-:Y:S01]  /*1d20*/  UMOV UR9, 0x40000040 ;  /* 0x4000004000097882 */ /* 0x000fe20000000000 */
[----:B------:R-:W-:-:S03]  /*1d30*/  UMOV UR11, 0x40000040 ;  /* 0x40000040000b7882 */ /* 0x000fc60000000000 */
[----:B------:R-:W-:Y:S02]  /*1d40*/  UMOV UR8, UR13 ;  /* 0x0000000d00087c82 */ /* 0x000fe40008000000 */
[----:B------:R-:W-:Y:S02]  /*1d50*/  UMOV UR10, UR12 ;  /* 0x0000000c000a7c82 */ /* 0x000fe40008000000 */
[----:B------:R-:W-:Y:S01]  /*1d60*/  HGMMA.64x128x16.F32.BF16 R24, gdesc[UR8], R24, gsb0 ;  /* 0x01e00000081879f0 */ /* 0x000fe20008001818 */
        /* <DEDUP_REMOVED lines=51> */
[----:B------:R-:W-:Y:S01]  /*20a0*/  BPT.TRAP 0x1 ;  /* 0x000000040000795c */ /* 0x000fe20000300000 */
.L_x_26:
[----:B------:R-:W-:Y:S01]  /*20b0*/  ULEA UR8, UR7, UR41, 0x3 ;  /* 0x0000002907087291 */ /* 0x000fe2000f8e183f */
[----:B------:R-:W-:-:S03]  /*20c0*/  ISETP.GT.U32.AND P1, PT, R23, 0x1, PT ;  /* 0x000000011700780c */ /* 0x000fc60003f24070 */
[----:B------:R-:W-:-:S04]  /*20d0*/  UIADD3 UR8, UR8, 0x28, URZ ;  /* 0x0000002808087890 */ /* 0x000fc8000fffe03f */
[----:B------:R-:W-:-:S09]  /*20e0*/  UPRMT UR8, URZ, 0x654, UR8 ;  /* 0x000006543f087896 */ /* 0x000fd20008000008 */
[----:B------:R-:W-:Y:S01]  /*20f0*/  SYNCS.ARRIVE.TRANS64.RED.A1T0 RZ, [UR8], RZ ;  /* 0x000000ffffff79a7 */ /* 0x000fe20008100408 */
[----:B------:R-:W-:Y:S05]  /*2100*/  @P1 BRA `(.L_x_27) ;  /* 0x0000000000041947 */ /* 0x000fea0003800000 */
[----:B------:R-:W-:Y:S01]  /*2110*/  BPT.TRAP 0x1 ;  /* 0x000000040000795c */ /* 0x000fe20000300000 */
.L_x_27:
[----:B------:R-:W-:Y:S01]  /*2120*/  UIADD3 UR6, UR6, 0x1, URZ ;  /* 0x0000000106067890 */ /* 0x000fe2000fffe03f */
[C---:B------:R-:W-:Y:S01]  /*2130*/  ISETP.GT.AND P1, PT, R0.reuse, 0x1, PT ;  /* 0x000000010000780c */ /* 0x040fe20003f24270 */
[----:B------:R-:W-:Y:S01]  /*2140*/  UIADD3 UR7, UR7, 0x1, URZ ;  /* 0x0000000107077890 */ /* 0x000fe2000fffe03f */
[----:B------:R-:W-:Y:S01]  /*2150*/  VIADD R0, R0, 0xffffffff ;  /* 0xffffffff00007836 */ /* 0x000fe20000000000 */
[----:B------:R-:W-:Y:S02]  /*2160*/  UISETP.NE.AND UP0, UPT, UR6, 0x5, UPT ;  /* 0x000000050600788c */ /* 0x000fe4000bf05270 */
[----:B------:R-:W-:Y:S02]  /*2170*/  UISETP.NE.AND UP1, UPT, UR7, 0x5, UPT ;  /* 0x000000050700788c */ /* 0x000fe4000bf25270 */
[----:B------:R-:W-:Y:S02]  /*2180*/  USEL UR8, URZ, 0x1, UP0 ;  /* 0x000000013f087887 */ /* 0x000fe40008000000 */
[----:B------:R-:W-:-:S02]  /*2190*/  USEL UR6, UR6, URZ, UP0 ;  /* 0x0000003f06067287 */ /* 0x000fc40008000000 */
[----:B------:R-:W-:Y:S02]  /*21a0*/  USEL UR7, UR7, URZ, UP1 ;  /* 0x0000003f07077287 */ /* 0x000fe40008800000 */
[----:B------:R-:W-:Y:S01]  /*21b0*/  LOP3.LUT R5, R5, UR8, RZ, 0x3c, !PT ;  /* 0x0000000805057c12 */ /* 0x000fe2000f8e3cff */
[----:B------:R-:W-:Y:S09]  /*21c0*/  @P1 BRA `(.L_x_28) ;  /* 0xfffffff800a01947 */ /* 0x000ff2000383ffff */
.L_x_21:
[----:B01----:R-:W0:Y:S01]  /*21d0*/  LDC R0, c[0x0][0x28c] ;  /* 0x0000a300ff007b82 */ /* 0x003e220000000800 */
[----:B------:R-:W-:-:S04]  /*21e0*/  IMAD.U32 R3, RZ, RZ, UR47 ;  /* 0x0000002fff037e24 */ /* 0x000fc8000f8e00ff */
[----:B------:R1:W-:Y:S01]  /*21f0*/  SYNCS.ARRIVE.TRANS64.A1T0 RZ, [R3+UR46], RZ ;  /* 0x000000ff03ff79a7 */ /* 0x0003e2000810002e */
[----:B0-----:R-:W-:-:S13]  /*2200*/  ISETP.GE.AND P1, PT, R0, 0x1, PT ;  /* 0x000000010000780c */ /* 0x001fda0003f26270 */
[----:B-1----:R-:W-:Y:S05]  /*2210*/  @!P1 BRA `(.L_x_29) ;  /* 0x0000000000349947 */ /* 0x002fea0003800000 */
[----:B------:R-:W-:Y:S05]  /*2220*/  @!P0 BRA `(.L_x_30) ;  /* 0x0000000000048947 */ /* 0x000fea0003800000 */
[----:B------:R-:W-:Y:S01]  /*2230*/  BPT.TRAP 0x1 ;  /* 0x000000040000795c */ /* 0x000fe20000300000 */
.L_x_30:
[----:B------:R-:W-:Y:S01]  /*2240*/  UIADD3 UR6, UR38, UR42, URZ ;  /* 0x0000002a26067290 */ /* 0x000fe2000fffe03f */
[----:B------:R-:W-:-:S03]  /*2250*/  ISETP.GT.U32.AND P0, PT, R23, 0x1, PT ;  /* 0x000000011700780c */ /* 0x000fc60003f04070 */
[----:B------:R-:W-:-:S04]  /*2260*/  UIMAD.WIDE.U32 UR4, UR6, -0x33333333, URZ ;  /* 0xcccccccd060478a5 */ /* 0x000fc8000f8e003f */
[----:B------:R-:W-:-:S04]  /*2270*/  USHF.R.U32.HI UR4, URZ, 0x2, UR5 ;  /* 0x000000023f047899 */ /* 0x000fc80008011605 */
[----:B------:R-:W-:-:S04]  /*2280*/  UIMAD UR6, UR4, -0x5, UR6 ;  /* 0xfffffffb040678a4 */ /* 0x000fc8000f8e0206 */
[----:B------:R-:W-:-:S04]  /*2290*/  ULEA UR6, UR6, UR41, 0x3 ;  /* 0x0000002906067291 */ /* 0x000fc8000f8e183f */
[----:B------:R-:W-:-:S04]  /*22a0*/  UIADD3 UR6, UR6, 0x28, URZ ;  /* 0x0000002806067890 */ /* 0x000fc8000fffe03f */
[----:B------:R-:W-:-:S09]  /*22b0*/  UPRMT UR6, URZ, 0x654, UR6 ;  /* 0x000006543f067896 */ /* 0x000fd20008000006 */
[----:B------:R-:W-:Y:S01]  /*22c0*/  SYNCS.ARRIVE.TRANS64.RED.A1T0 RZ, [UR6], RZ ;  /* 0x000000ffffff79a7 */ /* 0x000fe20008100406 */
[----:B------:R-:W-:Y:S05]  /*22d0*/  @P0 BRA `(.L_x_29) ;  /* 0x0000000000040947 */ /* 0x000fea0003800000 */
[----:B------:R-:W-:Y:S01]  /*22e0*/  BPT.TRAP 0x1 ;  /* 0x000000040000795c */ /* 0x000fe20000300000 */
.L_x_29:
[----:B------:R-:W-:Y:S01]  /*22f0*/  SHF.L.U32 R0, R103, 0x1f, RZ ;  /* 0x0000001f67007819 */ /* 0x000fe200000006ff */
[----:B------:R-:W-:Y:S01]  /*2300*/  UIADD3 UR38, UR38, UR45, URZ ;  /* 0x0000002d26267290 */ /* 0x000fe2000fffe03f */
[----:B------:R-:W-:Y:S01]  /*2310*/  SHF.R.S32.HI R9, RZ, 0x1f, R19 ;  /* 0x0000001fff097819 */ /* 0x000fe20000011413 */
[----:B------:R-:W-:Y:S01]  /*2320*/  UISETP.GE.U32.AND UP1, UPT, UR45, 0x5, UPT ;  /* 0x000000052d00788c */ /* 0x000fe2000bf26070 */
[----:B------:R-:W0:Y:S01]  /*2330*/  SYNCS.PHASECHK.TRANS64.TRYWAIT P0, [UR43+0x8], R0 ;  /* 0x00000800ff0075a7 */ /* 0x000e22000800016b */
[----:B------:R-:W-:-:S04]  /*2340*/  UISETP.GT.U32.AND UP0, UPT, UR38, 0x4, UPT ;  /* 0x000000042600788c */ /* 0x000fc8000bf04070 */
[----:B------:R-:W-:-:S04]  /*2350*/  UISETP.LT.U32.AND UP0, UPT, UR45, 0x5, UP0 ;  /* 0x000000052d00788c */ /* 0x000fc80008701070 */
[----:B------:R-:W-:Y:S02]  /*2360*/  USEL UR6, URZ, 0x1, !UP0 ;  /* 0x000000013f067887 */ /* 0x000fe4000c000000 */
[----:B------:R-:W-:Y:S02]  /*2370*/  @UP1 UIMAD.WIDE.U32 UR4, UR38, -0x33333333, URZ ;  /* 0xcccccccd260418a5 */ /* 0x000fe4000f8e003f */
[----:B------:R-:W-:Y:S02]  /*2380*/  ULOP3.LUT UR39, UR39, UR6, URZ, 0x3c, !UPT ;  /* 0x0000000627277292 */ /* 0x000fe4000f8e3c3f */
[----:B------:R-:W-:-:S04]  /*2390*/  @UP1 USHF.R.U32.HI UR4, URZ, 0x2, UR5 ;  /* 0x000000023f041899 */ /* 0x000fc80008011605 */
[----:B------:R-:W-:Y:S01]  /*23a0*/  @UP1 ULOP3.LUT UR39, UR39, 0x1, UR4, 0x78, !UPT ;  /* 0x0000000127271892 */ /* 0x000fe2000f8e7804 */
[----:B0-----:R-:W-:Y:S11]  /*23b0*/  @!P0 BRA `(.L_x_31) ;  /* 0x0000005800448947 */ /* 0x001ff60003800000 */
.L_x_186:
[----:B------:R-:W-:Y:S01]  /*23c0*/  ULDC.64 UR4, c[0x0][0x5d0] ;  /* 0x0001740000047ab9 */ /* 0x000fe20000000a00 */
[----:B------:R-:W-:Y:S01]  /*23d0*/  ULDC UR6, c[0x0][0x284] ;  /* 0x0000a10000067ab9 */ /* 0x000fe20000000800 */
[----:B0-----:R-:W-:Y:S02]  /*23e0*/  IMAD R0, R9, UR4, RZ ;  /* 0x0000000409007c24 */ /* 0x001fe4000f8e02ff */
[----:B------:R-:W-:Y:S02]  /*23f0*/  IMAD.SHL.U32 R12, R18, 0x80, RZ ;  /* 0x00000080120c7824 */ /* 0x000fe400078e00ff */
[C---:B------:R-:W-:Y:S02]  /*2400*/  IMAD R3, R19.reuse, UR5, R0 ;  /* 0x0000000513037c24 */ /* 0x040fe4000f8e0200 */
[----:B------:R-:W-:Y:S01]  /*2410*/  IMAD.SHL.U32 R0, R22, 0x40, RZ ;  /* 0x0000004016007824 */ /* 0x000fe200078e00ff */
[----:B------:R-:W-:Y:S01]  /*2420*/  SHF.R.S32.HI R13, RZ, 0x1f, R12 ;  /* 0x0000001fff0d7819 */ /* 0x000fe2000001140c */
[----:B------:R-:W-:Y:S01]  /*2430*/  IMAD.WIDE.U32 R4, R19, UR4, R92 ;  /* 0x0000000413047c25 */ /* 0x000fe2000f8e005c */
[----:B------:R-:W-:-:S02]  /*2440*/  ULDC.64 UR4, c[0x0][0x5c8] ;  /* 0x0001720000047ab9 */ /* 0x000fc40000000a00 */
[----:B------:R-:W-:Y:S01]  /*2450*/  ISETP.GE.AND P0, PT, R0, UR6, PT ;  /* 0x0000000600007c0c */ /* 0x000fe2000bf06270 */
[----:B------:R-:W-:Y:S01]  /*2460*/  ULDC UR6, c[0x0][0x288] ;  /* 0x0000a20000067ab9 */ /* 0x000fe20000000800 */
[----:B------:R-:W-:Y:S01]  /*2470*/  IADD3 R4, P1, R12, R4, RZ ;  /* 0x000000040c047210 */ /* 0x000fe20007f3e0ff */
[----:B------:R-:W-:Y:S01]  /*2480*/  IMAD.WIDE R20, R22, 0x40, R90 ;  /* 0x0000004016147825 */ /* 0x000fe200078e025a */
[----:B------:R-:W-:Y:S02]  /*2490*/  ISETP.GE.OR P0, PT, R12, UR6, P0 ;  /* 0x000000060c007c0c */ /* 0x000fe40008706670 */
[----:B------:R-:W-:Y:S01]  /*24a0*/  IADD3.X R5, R13, R5, R3, P1, !PT ;  /* 0x000000050d057210 */ /* 0x000fe20000ffe403 */
[----:B------:R-:W-:-:S04]  /*24b0*/  IMAD R7, R21, UR4, RZ ;  /* 0x0000000415077c24 */ /* 0x000fc8000f8e02ff */
[C---:B------:R-:W-:Y:S02]  /*24c0*/  IMAD R7, R20.reuse, UR5, R7 ;  /* 0x0000000514077c24 */ /* 0x040fe4000f8e0207 */
[----:B------:R-:W-:-:S04]  /*24d0*/  IMAD.WIDE.U32 R104, R20, UR4, R4 ;  /* 0x0000000414687c25 */ /* 0x000fc8000f8e0004 */
[----:B------:R-:W-:Y:S05]  /*24e0*/  @P0 BRA `(.L_x_32) ;  /* 0x0000003c00dc0947 */ /* 0x000fea0003800000 */
[----:B-----5:R-:W-:Y:S01]  /*24f0*/  FSETP.NEU.AND P0, PT, R89, RZ, PT ;  /* 0x000000ff5900720b */ /* 0x020fe20003f0d000 */
[----:B------:R-:W-:Y:S01]  /*2500*/  IMAD.IADD R3, R97, 0x1, -R12 ;  /* 0x0000000161037824 */ /* 0x000fe200078e0a0c */
[----:B------:R-:W-:Y:S01]  /*2510*/  BSSY B0, `(.L_x_32) ;  /* 0x00003f4000007945 */ /* 0x000fe20003800000 */
[----:B------:R-:W-:Y:S02]  /*2520*/  IMAD.IADD R0, R101, 0x1, -R0 ;  /* 0x0000000165007824 */ /* 0x000fe400078e0a00 */
[----:B------:R-:W-:Y:S01]  /*2530*/  IMAD.IADD R113, R105, 0x1, R7 ;  /* 0x0000000169717824 */ /* 0x000fe200078e0207 */
[----:B------:R-:W-:-:S04]  /*2540*/  ISETP.GT.AND P2, PT, R3, RZ, PT ;  /* 0x000000ff0300720c */ /* 0x000fc80003f44270 */
[----:B------:R-:W-:-:S03]  /*2550*/  ISETP.GT.AND P1, PT, R0, RZ, P2 ;  /* 0x000000ff0000720c */ /* 0x000fc60001724270 */
[----:B------:R-:W-:Y:S10]  /*2560*/  @!P0 BRA `(.L_x_33) ;  /* 0x0000002c00208947 */ /* 0x000ff40003800000 */
[----:B------:R-:W0:Y:S01]  /*2570*/  LDC.64 R106, c[0x0][0x5b8] ;  /* 0x00016e00ff6a7b82 */ /* 0x000e220000000a00 */
[----:B------:R-:W-:-:S07]  /*2580*/  ULDC.64 UR4, c[0x0][0x5c0] ;  /* 0x0001700000047ab9 */ /* 0x000fce0000000a00 */
[----:B------:R-:W1:Y:S08]  /*2590*/  LDC.64 R108, c[0x0][0x5b0] ;  /* 0x00016c00ff6c7b82 */ /* 0x000e700000000a00 */
[----:B------:R-:W2:Y:S01]  /*25a0*/  LDC.64 R110, c[0x0][0x5a8] ;  /* 0x00016a00ff6e7b82 */ /* 0x000ea20000000a00 */
[-C--:B0-----:R-:W-:Y:S02]  /*25b0*/  IMAD R6, R9, R106.reuse, RZ ;  /* 0x0000006a09067224 */ /* 0x081fe400078e02ff */
[----:B------:R-:W-:-:S04]  /*25c0*/  IMAD.WIDE.U32 R4, R19, R106, R92 ;  /* 0x0000006a13047225 */ /* 0x000fc800078e005c */
[----:B------:R-:W-:Y:S01]  /*25d0*/  IMAD R105, R19, R107, R6 ;  /* 0x0000006b13697224 */ /* 0x000fe200078e0206 */
[----:B------:R-:W-:Y:S01]  /*25e0*/  IADD3 R6, P0, R12, R4, RZ ;  /* 0x000000040c067210 */ /* 0x000fe20007f1e0ff */
[----:B-1----:R-:W-:-:S03]  /*25f0*/  IMAD R4, R21, R108, RZ ;  /* 0x0000006c15047224 */ /* 0x002fc600078e02ff */
[----:B------:R-:W-:Y:S01]  /*2600*/  IADD3.X R7, R13, R5, R105, P0, !PT ;  /* 0x000000050d077210 */ /* 0x000fe200007fe469 */
[C---:B------:R-:W-:Y:S02]  /*2610*/  IMAD R107, R20.reuse, R109, R4 ;  /* 0x0000006d146b7224 */ /* 0x040fe400078e0204 */
[----:B------:R-:W-:-:S04]  /*2620*/  IMAD.WIDE.U32 R4, R20, R108, R6 ;  /* 0x0000006c14047225 */ /* 0x000fc800078e0006 */
[----:B------:R-:W-:Y:S01]  /*2630*/  IMAD.IADD R5, R5, 0x1, R107 ;  /* 0x0000000105057824 */ /* 0x000fe200078e026b */
[----:B--2---:R-:W-:-:S04]  /*2640*/  LEA R10, P0, R4, R110, 0x1 ;  /* 0x0000006e040a7211 */ /* 0x004fc800078008ff */
[----:B------:R-:W-:-:S05]  /*2650*/  LEA.HI.X R11, R4, R111, R5, 0x1, P0 ;  /* 0x0000006f040b7211 */ /* 0x000fca00000f0c05 */
[----:B------:R-:W2:Y:S01]  /*2660*/  @P1 LDG.E.LTC128B.U16 R18, desc[UR36][R10.64] ;  /* 0x000000240a121981 */ /* 0x000ea2000c1e1520 */
[----:B------:R-:W-:Y:S01]  /*2670*/  IMAD.WIDE.U32 R4, R20, R108, R12 ;  /* 0x0000006c14047225 */ /* 0x000fe200078e000c */
[----:B------:R-:W-:Y:S02]  /*2680*/  BSSY B1, `(.L_x_34) ;  /* 0x0000015000017945 */ /* 0x000fe40003800000 */
[----:B------:R-:W-:-:S04]  /*2690*/  IADD3 R14, P0, R92, R4, RZ ;  /* 0x000000045c0e7210 */ /* 0x000fc80007f1e0ff */
[----:B------:R-:W-:Y:S02]  /*26a0*/  IADD3.X R15, R93, R107, R5, P0, !PT ;  /* 0x0000006b5d0f7210 */ /* 0x000fe400007fe405 */
[----:B------:R-:W-:Y:S01]  /*26b0*/  LEA R8, P0, R104, UR4, 0x1 ;  /* 0x0000000468087c11 */ /* 0x000fe2000f8008ff */
[----:B------:R-:W-:-:S03]  /*26c0*/  IMAD.WIDE.U32 R14, R19, R106, R14 ;  /* 0x0000006a130e7225 */ /* 0x000fc600078e000e */
[----:B------:R-:W-:Y:S02]  /*26d0*/  LEA.HI.X R9, R104, UR5, R113, 0x1, P0 ;  /* 0x0000000568097c11 */ /* 0x000fe400080f0c71 */
[----:B------:R-:W-:-:S04]  /*26e0*/  ISETP.GT.AND P0, PT, R3, 0x1, PT ;  /* 0x000000010300780c */ /* 0x000fc80003f04270 */
[----:B------:R-:W-:Y:S01]  /*26f0*/  ISETP.GT.AND P3, PT, R0, RZ, P0 ;  /* 0x000000ff0000720c */ /* 0x000fe20000764270 */
[----:B--2---:R-:W-:-:S04]  /*2700*/  IMAD.U32 R4, R18, 0x10000, RZ ;  /* 0x0001000012047824 */ /* 0x004fc800078e00ff */
[----:B------:R-:W-:Y:S01]  /*2710*/  FMUL R5, R4, R89 ;  /* 0x0000005904057220 */ /* 0x000fe20000400000 */
[----:B------:R-:W-:-:S03]  /*2720*/  LEA R4, P4, R14, R110, 0x1 ;  /* 0x0000006e0e047211 */ /* 0x000fc600078808ff */
[----:B------:R-:W-:-:S05]  /*2730*/  FFMA R5, R24, R88, R5 ;  /* 0x0000005818057223 */ /* 0x000fca0000000005 */
[----:B------:R-:W-:Y:S01]  /*2740*/  F2FP.BF16.F32.PACK_AB R10, RZ, R5 ;  /* 0x00000005ff0a723e */ /* 0x000fe200000010ff */
[----:B------:R-:W-:-:S03]  /*2750*/  IMAD.IADD R5, R105, 0x1, R15 ;  /* 0x0000000169057824 */ /* 0x000fc600078e020f */
[----:B------:R-:W-:Y:S01]  /*2760*/  PRMT R11, R10, 0x7610, R11 ;  /* 0x000076100a0b7816 */ /* 0x000fe2000000000b */
[----:B------:R-:W-:Y:S01]  /*2770*/  IMAD.SHL.U32 R10, R108, 0x8, RZ ;  /* 0x000000086c0a7824 */ /* 0x000fe200078e00ff */
[----:B------:R-:W-:-:S03]  /*2780*/  LEA.HI.X R5, R14, R111, R5, 0x1, P4 ;  /* 0x0000006f0e057211 */ /* 0x000fc600020f0c05 */
[----:B------:R0:W-:Y:S02]  /*2790*/  @P1 STG.E.U16 desc[UR36][R8.64], R11 ;  /* 0x0000000b08001986 */ /* 0x0001e4000c101524 */
[----:B0-----:R-:W-:Y:S01]  /*27a0*/  SHF.L.U64.HI R11, R108, 0x3, R109 ;  /* 0x000000036c0b7819 */ /* 0x001fe2000001026d */
[----:B------:R-:W-:Y:S06]  /*27b0*/  @!P3 BRA `(.L_x_35) ;  /* 0x000000000004b947 */ /* 0x000fec0003800000 */
[----:B------:R0:W5:Y:S02]  /*27c0*/  LDG.E.LTC128B.U16 R18, desc[UR36][R4.64+0x2] ;  /* 0x0000022404127981 */ /* 0x000164000c1e1520 */
.L_x_35:
[----:B------:R-:W-:Y:S05]  /*27d0*/  BSYNC B1 ;  /* 0x0000000000017941 */ /* 0x000fea0003800000 */
.L_x_34:
[----:B------:R-:W-:Y:S01]  /*27e0*/  IMAD.WIDE.U32 R10, R20, R108, R10 ;  /* 0x0000006c140a7225 */ /* 0x000fe200078e000a */
[----:B------:R-:W-:-:S03]  /*27f0*/  ISETP.GT.AND P2, PT, R0, 0x8, P2 ;  /* 0x000000080000780c */ /* 0x000fc60001744270 */
[----:B-----5:R-:W-:Y:S01]  /*2800*/  IMAD.U32 R14, R18, 0x10000, RZ ;  /* 0x00010000120e7824 */ /* 0x020fe200078e00ff */
[----:B------:R-:W-:Y:S01]  /*2810*/  IADD3 R6, P1, R6, R10, RZ ;  /* 0x0000000a06067210 */ /* 0x000fe20007f3e0ff */
[----:B------:R-:W-:Y:S02]  /*2820*/  IMAD.IADD R107, R107, 0x1, R11 ;  /* 0x000000016b6b7824 */ /* 0x000fe400078e020b */
[----:B------:R-:W-:Y:S02]  /*2830*/  FMUL R14, R14, R89 ;  /* 0x000000590e0e7220 */ /* 0x000fe40000400000 */
[----:B------:R-:W-:Y:S02]  /*2840*/  IMAD.X R7, R107, 0x1, R7, P1 ;  /* 0x000000016b077824 */ /* 0x000fe400008e0607 */
[----:B------:R-:W-:Y:S01]  /*2850*/  FFMA R25, R25, R88, R14 ;  /* 0x0000005819197223 */ /* 0x000fe2000000000e */
[----:B------:R-:W-:-:S04]  /*2860*/  LEA R14, P1, R6, R110, 0x1 ;  /* 0x0000006e060e7211 */ /* 0x000fc800078208ff */
[----:B------:R-:W-:Y:S01]  /*2870*/  LEA.HI.X R15, R6, R111, R7, 0x1, P1 ;  /* 0x0000006f060f7211 */ /* 0x000fe200008f0c07 */
[----:B------:R-:W-:Y:S01]  /*2880*/  @P3 IMAD.MOV.U32 R6, RZ, RZ, R8 ;  /* 0x000000ffff063224 */ /* 0x000fe200078e0008 */
[----:B------:R-:W-:Y:S01]  /*2890*/  F2FP.BF16.F32.PACK_AB R25, RZ, R25 ;  /* 0x00000019ff19723e */ /* 0x000fe200000010ff */
[----:B------:R-:W-:-:S05]  /*28a0*/  @P3 IMAD.MOV.U32 R7, RZ, RZ, R9 ;  /* 0x000000ffff073224 */ /* 0x000fca00078e0009 */
[----:B------:R1:W-:Y:S04]  /*28b0*/  @P3 STG.E.U16 desc[UR36][R6.64+0x2], R25 ;  /* 0x0000021906003986 */ /* 0x0003e8000c101524 */
[----:B------:R-:W2:Y:S01]  /*28c0*/  @P2 LDG.E.LTC128B.U16 R18, desc[UR36][R14.64] ;  /* 0x000000240e122981 */ /* 0x000ea2000c1e1520 */
[----:B------:R-:W-:Y:S01]  /*28d0*/  IADD3 R12, P1, P3, R92, R10, R12 ;  /* 0x0000000a5c0c7210 */ /* 0x000fe20007b3e00c */
[----:B------:R-:W-:Y:S01]  /*28e0*/  BSSY B1, `(.L_x_36) ;  /* 0x0000011000017945 */ /* 0x000fe20003800000 */
[----:B------:R-:W-:Y:S02]  /*28f0*/  ISETP.GT.AND P0, PT, R0, 0x8, P0 ;  /* 0x000000080000780c */ /* 0x000fe40000704270 */
[----:B------:R-:W-:-:S03]  /*2900*/  IADD3.X R13, R93, R107, R13, P1, P3 ;  /* 0x0000006b5d0d7210 */ /* 0x000fc60000fe640d */
[----:B------:R-:W-:Y:S01]  /*2910*/  IMAD.WIDE.U32 R12, R19, R106, R12 ;  /* 0x0000006a130c7225 */ /* 0x000fe200078e000c */
[----:B------:R-:W-:-:S03]  /*2920*/  SHF.L.U64.HI R19, R94, 0x1, R95 ;  /* 0x000000015e137819 */ /* 0x000fc6000001025f */
[----:B------:R-:W-:Y:S01]  /*2930*/  IMAD.IADD R13, R105, 0x1, R13 ;  /* 0x00000001690d7824 */ /* 0x000fe200078e020d */
[----:B-1----:R-:W-:-:S04]  /*2940*/  LEA R6, P3, R12, R110, 0x1 ;  /* 0x0000006e0c067211 */ /* 0x002fc800078608ff */
[----:B------:R-:W-:Y:S01]  /*2950*/  LEA.HI.X R7, R12, R111, R13, 0x1, P3 ;  /* 0x0000006f0c077211 */ /* 0x000fe200018f0c0d */
[----:B--2---:R-:W-:-:S04]  /*2960*/  IMAD.U32 R10, R18, 0x10000, RZ ;  /* 0x00010000120a7824 */ /* 0x004fc800078e00ff */
[----:B------:R-:W-:Y:S01]  /*2970*/  FMUL R11, R10, R89 ;  /* 0x000000590a0b7220 */ /* 0x000fe20000400000 */
[----:B------:R-:W-:-:S03]  /*2980*/  LEA R10, P1, R94, R8, 0x1 ;  /* 0x000000085e0a7211 */ /* 0x000fc600078208ff */
[----:B------:R-:W-:-:S05]  /*2990*/  FFMA R11, R26, R88, R11 ;  /* 0x000000581a0b7223 */ /* 0x000fca000000000b */
[----:B------:R-:W-:Y:S01]  /*29a0*/  F2FP.BF16.F32.PACK_AB R14, RZ, R11 ;  /* 0x0000000bff0e723e */ /* 0x000fe200000010ff */
[----:B------:R-:W-:-:S05]  /*29b0*/  IMAD.X R11, R19, 0x1, R9, P1 ;  /* 0x00000001130b7824 */ /* 0x000fca00008e0609 */
[----:B------:R1:W-:Y:S01]  /*29c0*/  @P2 STG.E.U16 desc[UR36][R10.64], R14 ;  /* 0x0000000e0a002986 */ /* 0x0003e2000c101524 */
[----:B------:R-:W-:Y:S05]  /*29d0*/  @!P0 BRA `(.L_x_37) ;  /* 0x0000000000048947 */ /* 0x000fea0003800000 */
[----:B------:R2:W5:Y:S02]  /*29e0*/  LDG.E.LTC128B.U16 R18, desc[UR36][R6.64+0x2] ;  /* 0x0000022406127981 */ /* 0x000564000c1e1520 */
.L_x_37:
[----:B------:R-:W-:Y:S05]  /*29f0*/  BSYNC B1 ;  /* 0x0000000000017941 */ /* 0x000fea0003800000 */
.L_x_36:
[----:B-----5:R-:W-:Y:S01]  /*2a00*/  IMAD.U32 R12, R18, 0x10000, RZ ;  /* 0x00010000120c7824 */ /* 0x020fe200078e00ff */
[----:B------:R-:W-:Y:S01]  /*2a10*/  ISETP.GT.AND P1, PT, R3, 0x8, PT ;  /* 0x000000080300780c */ /* 0x000fe20003f24270 */
[----:B------:R-:W-:Y:S02]  /*2a20*/  BSSY B1, `(.L_x_38) ;  /* 0x0000008000017945 */ /* 0x000fe40003800000 */
[----:B------:R-:W-:Y:S01]  /*2a30*/  FMUL R12, R12, R89 ;  /* 0x000000590c0c7220 */ /* 0x000fe20000400000 */
[----:B------:R-:W-:-:S03]  /*2a40*/  ISETP.GT.AND P2, PT, R0, RZ, P1 ;  /* 0x000000ff0000720c */ /* 0x000fc60000f44270 */
[----:B------:R-:W-:-:S05]  /*2a50*/  FFMA R12, R27, R88, R12 ;  /* 0x000000581b0c7223 */ /* 0x000fca000000000c */
[----:B------:R-:W-:-:S05]  /*2a60*/  F2FP.BF16.F32.PACK_AB R12, RZ, R12 ;  /* 0x0000000cff0c723e */ /* 0x000fca00000010ff */
[----:B------:R3:W-:Y:S01]  /*2a70*/  @P0 STG.E.U16 desc[UR36][R10.64+0x2], R12 ;  /* 0x0000020c0a000986 */ /* 0x0007e2000c101524 */
[----:B------:R-:W-:Y:S05]  /*2a80*/  @!P2 BRA `(.L_x_39) ;  /* 0x000000000004a947 */ /* 0x000fea0003800000 */
[----:B------:R4:W5:Y:S02]  /*2a90*/  LDG.E.LTC128B.U16 R18, desc[UR36][R4.64+0x10] ;  /* 0x0000102404127981 */ /* 0x000964000c1e1520 */
.L_x_39:
[----:B------:R-:W-:Y:S05]  /*2aa0*/  BSYNC B1 ;  /* 0x0000000000017941 */ /* 0x000fea0003800000 */
.L_x_38:
[----:B---3-5:R-:W-:Y:S01]  /*2ab0*/  IMAD.U32 R12, R18, 0x10000, RZ ;  /* 0x00010000120c7824 */ /* 0x028fe200078e00ff */
        /* <DEDUP_REMOVED lines=9> */
.L_x_41:
[----:B------:R-:W-:Y:S05]  /*2b50*/  BSYNC B1 ;  /* 0x0000000000017941 */ /* 0x000fea0003800000 */
.L_x_40:
[----:B-----5:R-:W-:Y:S01]  /*2b60*/  IMAD.U32 R12, R18, 0x10000, RZ ;  /* 0x00010000120c7824 */ /* 0x020fe200078e00ff */
[----:B------:R-:W-:Y:S01]  /*2b70*/  ISETP.GT.AND P1, PT, R0, 0x8, P1 ;  /* 0x000000080000780c */ /* 0x000fe20000f24270 */
[----:B------:R-:W-:Y:S02]  /*2b80*/  BSSY B1, `(.L_x_42) ;  /* 0x0000007000017945 */ /* 0x000fe40003800000 */
[----:B------:R-:W-:-:S04]  /*2b90*/  FMUL R12, R12, R89 ;  /* 0x000000590c0c7220 */ /* 0x000fc80000400000 */
[----:B------:R-:W-:-:S05]  /*2ba0*/  FFMA R12, R29, R88, R12 ;  /* 0x000000581d0c7223 */ /* 0x000fca000000000c */
[----:B------:R-:W-:-:S05]  /*2bb0*/  F2FP.BF16.F32.PACK_AB R12, RZ, R12 ;  /* 0x0000000cff0c723e */ /* 0x000fca00000010ff */
[----:B------:R0:W-:Y:S01]  /*2bc0*/  @P3 STG.E.U16 desc[UR36][R8.64+0x12], R12 ;  /* 0x0000120c08003986 */ /* 0x0001e2000c101524 */
[----:B------:R-:W-:Y:S05]  /*2bd0*/  @!P1 BRA `(.L_x_43) ;  /* 0x0000000000049947 */ /* 0x000fea0003800000 */
[----:B------:R0:W5:Y:S02]  /*2be0*/  LDG.E.LTC128B.U16 R18, desc[UR36][R6.64+0x10] ;  /* 0x0000102406127981 */ /* 0x000164000c1e1520 */
.L_x_43:
[----:B------:R-:W-:Y:S05]  /*2bf0*/  BSYNC B1 ;  /* 0x0000000000017941 */ /* 0x000fea0003800000 */
.L_x_42:
[----:B0----5:R-:W-:Y:S01]  /*2c00*/  IMAD.U32 R12, R18, 0x10000, RZ ;  /* 0x00010000120c7824 */ /* 0x021fe200078e00ff */
[----:B------:R-:W-:Y:S01]  /*2c10*/  ISETP.GT.AND P0, PT, R0, 0x8, P0 ;  /* 0x000000080000780c */ /* 0x000fe20000704270 */
[----:B------:R-:W-:Y:S02]  /*2c20*/  BSSY B1, `(.L_x_44) ;  /* 0x0000007000017945 */ /* 0x000fe40003800000 */
[----:B---3--:R-:W-:-:S04]  /*2c30*/  FMUL R13, R12, R89 ;  /* 0x000000590c0d7220 */ /* 0x008fc80000400000 */
[----:B------:R-:W-:-:S05]  /*2c40*/  FFMA R13, R30, R88, R13 ;  /* 0x000000581e0d7223 */ /* 0x000fca000000000d */
[----:B------:R-:W-:-:S05]  /*2c50*/  F2FP.BF16.F32.PACK_AB R13, RZ, R13 ;  /* 0x0000000dff0d723e */ /* 0x000fca00000010ff */
[----:B------:R0:W-:Y:S01]  /*2c60*/  @P1 STG.E.U16 desc[UR36][R10.64+0x10], R13 ;  /* 0x0000100d0a001986 */ /* 0x0001e2000c101524 */
[----:B------:R-:W-:Y:S05]  /*2c70*/  @!P0 BRA `(.L_x_45) ;  /* 0x0000000000048947 */ /* 0x000fea0003800000 */
[----:B------:R3:W5:Y:S02]  /*2c80*/  LDG.E.LTC128B.U16 R18, desc[UR36][R6.64+0x12] ;  /* 0x0000122406127981 */ /* 0x000764000c1e1520 */
.L_x_45:
[----:B------:R-:W-:Y:S05]  /*2c90*/  BSYNC B1 ;  /* 0x0000000000017941 */ /* 0x000fea0003800000 */
.L_x_44:
        /* <DEDUP_REMOVED lines=10> */
.L_x_47:
[----:B------:R-:W-:Y:S05]  /*2d40*/  BSYNC B1 ;  /* 0x0000000000017941 */ /* 0x000fea0003800000 */
.L_x_46:
[----:B0----5:R-:W-:Y:S01]  /*2d50*/  IMAD.U32 R12, R18, 0x10000, RZ ;  /* 0x00010000120c7824 */ /* 0x021fe200078e00ff */
        /* <DEDUP_REMOVED lines=9> */
.L_x_49:
[----:B------:R-:W-:Y:S05]  /*2df0*/  BSYNC B1 ;  /* 0x0000000000017941 */ /* 0x000fea0003800000 */
.L_x_48:
        /* <DEDUP_REMOVED lines=9> */
.L_x_51:
[----:B------:R-:W-:Y:S05]  /*2e90*/  BSYNC B1 ;  /* 0x0000000000017941 */ /* 0x000fea0003800000 */
.L_x_50:
[----:B0----5:R-:W-:Y:S01]  /*2ea0*/  IMAD.U32 R12, R18, 0x10000, RZ ;  /* 0x00010000120c7824 */ /* 0x021fe200078e00ff */
        /* <DEDUP_REMOVED lines=8> */
.L_x_53:
[----:B------:R-:W-:Y:S05]  /*2f30*/  BSYNC B1 ;  /* 0x0000000000017941 */ /* 0x000fea0003800000 */
.L_x_52:
        /* <DEDUP_REMOVED lines=10> */
.L_x_55:
[----:B------:R-:W-:Y:S05]  /*2fe0*/  BSYNC B1 ;  /* 0x0000000000017941 */ /* 0x000fea0003800000 */
.L_x_54:
        /* <DEDUP_REMOVED lines=10> */
.L_x_57:
[----:B------:R-:W-:Y:S05]  /*3090*/  BSYNC B1 ;  /* 0x0000000000017941 */ /* 0x000fea0003800000 */
.L_x_56:
        /* <DEDUP_REMOVED lines=9> */
.L_x_59:
[----:B------:R-:W-:Y:S05]  /*3130*/  BSYNC B1 ;  /* 0x0000000000017941 */ /* 0x000fea0003800000 */
.L_x_58:
        /* <DEDUP_REMOVED lines=9> */
.L_x_61:
[----:B------:R-:W-:Y:S05]  /*31d0*/  BSYNC B1 ;  /* 0x0000000000017941 */ /* 0x000fea0003800000 */
.L_x_60:
        /* <DEDUP_REMOVED lines=10> */
.L_x_63:
[----:B------:R-:W-:Y:S05]  /*3280*/  BSYNC B1 ;  /* 0x0000000000017941 */ /* 0x000fea0003800000 */
.L_x_62:
        /* <DEDUP_REMOVED lines=10> */
.L_x_65:
[----:B------:R-:W-:Y:S05]  /*3330*/  BSYNC B1 ;  /* 0x0000000000017941 */ /* 0x000fea0003800000 */
.L_x_64:
        /* <DEDUP_REMOVED lines=9> */
.L_x_67:
[----:B------:R-:W-:Y:S05]  /*33d0*/  BSYNC B1 ;  /* 0x0000000000017941 */ /* 0x000fea0003800000 */
.L_x_66:
        /* <DEDUP_REMOVED lines=9> */
.L_x_69:
[----:B------:R-:W-:Y:S05]  /*3470*/  BSYNC B1 ;  /* 0x0000000000017941 */ /* 0x000fea0003800000 */
.L_x_68:
        /* <DEDUP_REMOVED lines=10> */
.L_x_71:
[----:B------:R-:W-:Y:S05]  /*3520*/  BSYNC B1 ;  /* 0x0000000000017941 */ /* 0x000fea0003800000 */
.L_x_70:
        /* <DEDUP_REMOVED lines=10> */
.L_x_73:
[----:B------:R-:W-:Y:S05]  /*35d0*/  BSYNC B1 ;  /* 0x0000000000017941 */ /* 0x000fea0003800000 */
.L_x_72:
        /* <DEDUP_REMOVED lines=9> */
.L_x_75:
[----:B------:R-:W-:Y:S05]  /*3670*/  BSYNC B1 ;  /* 0x0000000000017941 */ /* 0x000fea0003800000 */
.L_x_74:
        /* <DEDUP_REMOVED lines=9> */
.L_x_77:
[----:B------:R-:W-:Y:S05]  /*3710*/  BSYNC B1 ;  /* 0x0000000000017941 */ /* 0x000fea0003800000 */
.L_x_76:
        /* <DEDUP_REMOVED lines=10> */
.L_x_79:
[----:B------:R-:W-:Y:S05]  /*37c0*/  BSYNC B1 ;  /* 0x0000000000017941 */ /* 0x000fea0003800000 */
.L_x_78:
        /* <DEDUP_REMOVED lines=10> */
.L_x_81:
[----:B------:R-:W-:Y:S05]  /*3870*/  BSYNC B1 ;  /* 0x0000000000017941 */ /* 0x000fea0003800000 */
.L_x_80:
        /* <DEDUP_REMOVED lines=9> */
.L_x_83:
[----:B------:R-:W-:Y:S05]  /*3910*/  BSYNC B1 ;  /* 0x0000000000017941 */ /* 0x000fea0003800000 */
.L_x_82:
        /* <DEDUP_REMOVED lines=9> */
.L_x_85:
[----:B------:R-:W-:Y:S05]  /*39b0*/  BSYNC B1 ;  /* 0x0000000000017941 */ /* 0x000fea0003800000 */
.L_x_84:
        /* <DEDUP_REMOVED lines=10> */
.L_x_87:
[----:B------:R-:W-:Y:S05]  /*3a60*/  BSYNC B1 ;  /* 0x0000000000017941 */ /* 0x000fea0003800000 */
.L_x_86:
        /* <DEDUP_REMOVED lines=10> */
.L_x_89:
[----:B------:R-:W-:Y:S05]  /*3b10*/  BSYNC B1 ;  /* 0x0000000000017941 */ /* 0x000fea0003800000 */
.L_x_88:
        /* <DEDUP_REMOVED lines=9> */
.L_x_91:
[----:B------:R-:W-:Y:S05]  /*3bb0*/  BSYNC B1 ;  /* 0x0000000000017941 */ /* 0x000fea0003800000 */
.L_x_90:
        /* <DEDUP_REMOVED lines=9> */
.L_x_93:
[----:B------:R-:W-:Y:S05]  /*3c50*/  BSYNC B1 ;  /* 0x0000000000017941 */ /* 0x000fea0003800000 */
.L_x_92:
        /* <DEDUP_REMOVED lines=10> */
.L_x_95:
[----:B------:R-:W-:Y:S05]  /*3d00*/  BSYNC B1 ;  /* 0x0000000000017941 */ /* 0x000fea0003800000 */
.L_x_94:
        /* <DEDUP_REMOVED lines=10> */
.L_x_97:
[----:B------:R-:W-:Y:S05]  /*3db0*/  BSYNC B1 ;  /* 0x0000000000017941 */ /* 0x000fea0003800000 */
.L_x_96:
        /* <DEDUP_REMOVED lines=9> */
.L_x_99:
[----:B------:R-:W-:Y:S05]  /*3e50*/  BSYNC B1 ;  /* 0x0000000000017941 */ /* 0x000fea0003800000 */
.L_x_98:
        /* <DEDUP_REMOVED lines=9> */
.L_x_101:
[----:B------:R-:W-:Y:S05]  /*3ef0*/  BSYNC B1 ;  /* 0x0000000000017941 */ /* 0x000fea0003800000 */
.L_x_100:
        /* <DEDUP_REMOVED lines=10> */
.L_x_103:
[----:B------:R-:W-:Y:S05]  /*3fa0*/  BSYNC B1 ;  /* 0x0000000000017941 */ /* 0x000fea0003800000 */
.L_x_102:
        /* <DEDUP_REMOVED lines=10> */
.L_x_105:
[----:B------:R-:W-:Y:S05]  /*4050*/  BSYNC B1 ;  /* 0x0000000000017941 */ /* 0x000fea0003800000 */
.L_x_104:
        /* <DEDUP_REMOVED lines=9> */
.L_x_107:
[----:B------:R-:W-:Y:S05]  /*40f0*/  BSYNC B1 ;  /* 0x0000000000017941 */ /* 0x000fea0003800000 */
.L_x_106:
        /* <DEDUP_REMOVED lines=9> */
.L_x_109:
[----:B------:R-:W-:Y:S05]  /*4190*/  BSYNC B1 ;  /* 0x0000000000017941 */ /* 0x000fea0003800000 */
.L_x_108:
        /* <DEDUP_REMOVED lines=10> */
.L_x_111:
[----:B------:R-:W-:Y:S05]  /*4240*/  BSYNC B1 ;  /* 0x0000000000017941 */ /* 0x000fea0003800000 */
.L_x_110:
        /* <DEDUP_REMOVED lines=10> */
.L_x_113:
[----:B------:R-:W-:Y:S05]  /*42f0*/  BSYNC B1 ;  /* 0x0000000000017941 */ /* 0x000fea0003800000 */
.L_x_112:
        /* <DEDUP_REMOVED lines=9> */
.L_x_115:
[----:B------:R-:W-:Y:S05]  /*4390*/  BSYNC B1 ;  /* 0x0000000000017941 */ /* 0x000fea0003800000 */
.L_x_114:
        /* <DEDUP_REMOVED lines=9> */
.L_x_117:
[----:B------:R-:W-:Y:S05]  /*4430*/  BSYNC B1 ;  /* 0x0000000000017941 */ /* 0x000fea0003800000 */
.L_x_116:
        /* <DEDUP_REMOVED lines=10> */
.L_x_119:
[----:B------:R-:W-:Y:S05]  /*44e0*/  BSYNC B1 ;  /* 0x0000000000017941 */ /* 0x000fea0003800000 */
.L_x_118:
        /* <DEDUP_REMOVED lines=10> */
.L_x_121:
[----:B------:R-:W-:Y:S05]  /*4590*/  BSYNC B1 ;  /* 0x0000000000017941 */ /* 0x000fea0003800000 */
.L_x_120:
        /* <DEDUP_REMOVED lines=9> */
.L_x_123:
[----:B------:R-:W-:Y:S05]  /*4630*/  BSYNC B1 ;  /* 0x0000000000017941 */ /* 0x000fea0003800000 */
.L_x_122:
        /* <DEDUP_REMOVED lines=9> */
.L_x_125:
[----:B------:R-:W-:Y:S05]  /*46d0*/  BSYNC B1 ;  /* 0x0000000000017941 */ /* 0x000fea0003800000 */
.L_x_124:
        /* <DEDUP_REMOVED lines=10> */
.L_x_127:
[----:B------:R-:W-:Y:S05]  /*4780*/  BSYNC B1 ;  /* 0x0000000000017941 */ /* 0x000fea0003800000 */
.L_x_126:
        /* <DEDUP_REMOVED lines=10> */
.L_x_129:
[----:B------:R-:W-:Y:S05]  /*4830*/  BSYNC B1 ;  /* 0x0000000000017941 */ /* 0x000fea0003800000 */
.L_x_128:
        /* <DEDUP_REMOVED lines=9> */
.L_x_131:
[----:B------:R-:W-:Y:S05]  /*48d0*/  BSYNC B1 ;  /* 0x0000000000017941 */ /* 0x000fea0003800000 */
.L_x_130:
        /* <DEDUP_REMOVED lines=9> */
.L_x_133:
[----:B------:R-:W-:Y:S05]  /*4970*/  BSYNC B1 ;  /* 0x0000000000017941 */ /* 0x000fea0003800000 */
.L_x_132:
        /* <DEDUP_REMOVED lines=10> */
.L_x_135:
[----:B------:R-:W-:Y:S05]  /*4a20*/  BSYNC B1 ;  /* 0x0000000000017941 */ /* 0x000fea0003800000 */
.L_x_134:
        /* <DEDUP_REMOVED lines=10> */
.L_x_137:
[----:B------:R-:W-:Y:S05]  /*4ad0*/  BSYNC B1 ;  /* 0x0000000000017941 */ /* 0x000fea0003800000 */
.L_x_136:
        /* <DEDUP_REMOVED lines=9> */
.L_x_139:
[----:B------:R-:W-:Y:S05]  /*4b70*/  BSYNC B1 ;  /* 0x0000000000017941 */ /* 0x000fea0003800000 */
.L_x_138:
        /* <DEDUP_REMOVED lines=9> */
.L_x_141:
[----:B------:R-:W-:Y:S05]  /*4c10*/  BSYNC B1 ;  /* 0x0000000000017941 */ /* 0x000fea0003800000 */
.L_x_140:
        /* <DEDUP_REMOVED lines=10> */
.L_x_143:
[----:B------:R-:W-:Y:S05]  /*4cc0*/  BSYNC B1 ;  /* 0x0000000000017941 */ /* 0x000fea0003800000 */
.L_x_142:
        /* <DEDUP_REMOVED lines=10> */
.L_x_145:
[----:B------:R-:W-:Y:S05]  /*4d70*/  BSYNC B1 ;  /* 0x0000000000017941 */ /* 0x000fea0003800000 */
.L_x_144:
        /* <DEDUP_REMOVED lines=9> */
.L_x_147:
[----:B------:R-:W-:Y:S05]  /*4e10*/  BSYNC B1 ;  /* 0x0000000000017941 */ /* 0x000fea0003800000 */
.L_x_146:
        /* <DEDUP_REMOVED lines=9> */
.L_x_149:
[----:B------:R-:W-:Y:S05]  /*4eb0*/  BSYNC B1 ;  /* 0x0000000000017941 */ /* 0x000fea0003800000 */
.L_x_148:
        /* <DEDUP_REMOVED lines=10> */
.L_x_151:
[----:B------:R-:W-:Y:S05]  /*4f60*/  BSYNC B1 ;  /* 0x0000000000017941 */ /* 0x000fea0003800000 */
.L_x_150:
        /* <DEDUP_REMOVED lines=10> */
.L_x_153:
[----:B------:R-:W-:Y:S05]  /*5010*/  BSYNC B1 ;  /* 0x0000000000017941 */ /* 0x000fea0003800000 */
.L_x_152:
[----:B0---45:R-:W-:Y:S01]  /*5020*/  IMAD.U32 R4, R18, 0x10000, RZ ;  /* 0x0001000012047824 */ /* 0x031fe200078e00ff */
        /* <DEDUP_REMOVED lines=8> */
.L_x_155:
[----:B------:R-:W-:Y:S05]  /*50b0*/  BSYNC B1 ;  /* 0x0000000000017941 */ /* 0x000fea0003800000 */
.L_x_154:
[----:B0----5:R-:W-:Y:S01]  /*50c0*/  IMAD.U32 R4, R18, 0x10000, RZ ;  /* 0x0001000012047824 */ /* 0x021fe200078e00ff */
[----:B------:R-:W-:Y:S01]  /*50d0*/  ISETP.GT.AND P0, PT, R0, 0x8, P0 ;  /* 0x000000080000780c */ /* 0x000fe20000704270 */
[----:B------:R-:W-:Y:S01]  /*50e0*/  @P1 IMAD.MOV.U32 R5, RZ, RZ, R11 ;  /* 0x000000ffff051224 */ /* 0x000fe200078e000b */
[----:B------:R-:W-:Y:S01]  /*50f0*/  BSSY B1, `(.L_x_156) ;  /* 0x0000008000017945 */ /* 0x000fe20003800000 */
[----:B------:R-:W-:Y:S01]  /*5100*/  FMUL R3, R4, R89 ;  /* 0x0000005904037220 */ /* 0x000fe20000400000 */
[----:B------:R-:W-:-:S03]  /*5110*/  @P1 IMAD.MOV.U32 R4, RZ, RZ, R10 ;  /* 0x000000ffff041224 */ /* 0x000fc600078e000a */
[----:B------:R-:W-:-:S05]  /*5120*/  FFMA R3, R86, R88, R3 ;  /* 0x0000005856037223 */ /* 0x000fca0000000003 */
[----:B------:R-:W-:-:S05]  /*5130*/  F2FP.BF16.F32.PACK_AB R3, RZ, R3 ;  /* 0x00000003ff03723e */ /* 0x000fca00000010ff */
[----:B------:R0:W-:Y:S01]  /*5140*/  @P1 STG.E.U16 desc[UR36][R4.64+0xf0], R3 ;  /* 0x0000f00304001986 */ /* 0x0001e2000c101524 */
[----:B------:R-:W-:Y:S05]  /*5150*/  @!P0 BRA `(.L_x_157) ;  /* 0x0000000000048947 */ /* 0x000fea0003800000 */
[----:B------:R0:W5:Y:S02]  /*5160*/  LDG.E.LTC128B.U16 R18, desc[UR36][R6.64+0xf2] ;  /* 0x0000f22406127981 */ /* 0x000164000c1e1520 */
.L_x_157:
[----:B------:R-:W-:Y:S05]  /*5170*/  BSYNC B1 ;  /* 0x0000000000017941 */ /* 0x000fea0003800000 */
.L_x_156:
[----:B------:R-:W-:Y:S05]  /*5180*/  @!P0 BRA `(.L_x_158) ;  /* 0x0000001000b08947 */ /* 0x000fea0003800000 */
[----:B-----5:R-:W-:-:S04]  /*5190*/  IMAD.U32 R18, R18, 0x10000, RZ ;  /* 0x0001000012127824 */ /* 0x020fc800078e00ff */
[----:B------:R-:W-:-:S04]  /*51a0*/  FMUL R18, R18, R89 ;  /* 0x0000005912127220 */ /* 0x000fc80000400000 */
[----:B------:R-:W-:-:S05]  /*51b0*/  FFMA R18, R87, R88, R18 ;  /* 0x0000005857127223 */ /* 0x000fca0000000012 */
[----:B------:R-:W-:-:S05]  /*51c0*/  F2FP.BF16.F32.PACK_AB R18, RZ, R18 ;  /* 0x00000012ff12723e */ /* 0x000fca00000010ff */
[----:B------:R0:W-:Y:S01]  /*51d0*/  STG.E.U16 desc[UR36][R10.64+0xf2], R18 ;  /* 0x0000f2120a007986 */ /* 0x0001e2000c101524 */
[----:B------:R-:W-:Y:S05]  /*51e0*/  BRA `(.L_x_158) ;  /* 0x0000001000987947 */ /* 0x000fea0003800000 */
.L_x_33:
[----:B------:R-:W-:Y:S01]  /*51f0*/  ISETP.GT.AND P3, PT, R3, 0x1, PT ;  /* 0x000000010300780c */ /* 0x000fe20003f64270 */
[----:B------:R-:W-:Y:S01]  /*5200*/  ULDC.64 UR4, c[0x0][0x5c0] ;  /* 0x0001700000047ab9 */ /* 0x000fe20000000a00 */
[-C--:B------:R-:W-:Y:S01]  /*5210*/  FMUL R24, R24, R88.reuse ;  /* 0x0000005818187220 */ /* 0x080fe20000400000 */
[----:B------:R-:W-:Y:S01]  /*5220*/  LEA R4, P4, R104, UR4, 0x1 ;  /* 0x0000000468047c11 */ /* 0x000fe2000f8808ff */
[-C--:B------:R-:W-:Y:S01]  /*5230*/  FMUL R25, R25, R88.reuse ;  /* 0x0000005819197220 */ /* 0x080fe20000400000 */
[----:B------:R-:W-:Y:S01]  /*5240*/  ISETP.GT.AND P0, PT, R0, RZ, P3 ;  /* 0x000000ff0000720c */ /* 0x000fe20001f04270 */
[----:B------:R-:W-:Y:S01]  /*5250*/  FMUL R26, R26, R88 ;  /* 0x000000581a1a7220 */ /* 0x000fe20000400000 */
[----:B------:R-:W-:Y:S01]  /*5260*/  F2FP.BF16.F32.PACK_AB R24, RZ, R24 ;  /* 0x00000018ff18723e */ /* 0x000fe200000010ff */
[-C--:B------:R-:W-:Y:S01]  /*5270*/  FMUL R27, R27, R88.reuse ;  /* 0x000000581b1b7220 */ /* 0x080fe20000400000 */
[----:B------:R-:W-:Y:S01]  /*5280*/  LEA.HI.X R5, R104, UR5, R113, 0x1, P4 ;  /* 0x0000000568057c11 */ /* 0x000fe2000a0f0c71 */
[-C--:B------:R-:W-:Y:S01]  /*5290*/  FMUL R28, R28, R88.reuse ;  /* 0x000000581c1c7220 */ /* 0x080fe20000400000 */
[----:B------:R-:W-:Y:S01]  /*52a0*/  F2FP.BF16.F32.PACK_AB R25, RZ, R25 ;  /* 0x00000019ff19723e */ /* 0x000fe200000010ff */
[-C--:B------:R-:W-:Y:S01]  /*52b0*/  FMUL R29, R29, R88.reuse ;  /* 0x000000581d1d7220 */ /* 0x080fe20000400000 */
[----:B------:R-:W-:Y:S01]  /*52c0*/  ISETP.GT.AND P2, PT, R0, 0x8, P2 ;  /* 0x000000080000780c */ /* 0x000fe20001744270 */
[----:B------:R-:W-:Y:S01]  /*52d0*/  @P1 STG.E.U16 desc[UR36][R4.64], R24 ;  /* 0x0000001804001986 */ /* 0x000fe2000c101524 */
[----:B------:R-:W-:Y:S01]  /*52e0*/  ISETP.GT.AND P1, PT, R3, 0x8, PT ;  /* 0x000000080300780c */ /* 0x000fe20003f24270 */
[----:B------:R-:W-:Y:S01]  /*52f0*/  FMUL R30, R30, R88 ;  /* 0x000000581e1e7220 */ /* 0x000fe20000400000 */
[C---:B------:R-:W-:Y:S01]  /*5300*/  SHF.L.U64.HI R7, R94.reuse, 0x1, R95 ;  /* 0x000000015e077819 */ /* 0x040fe2000001025f */
[----:B------:R-:W-:Y:S01]  /*5310*/  @P0 STG.E.U16 desc[UR36][R4.64+0x2], R25 ;  /* 0x0000021904000986 */ /* 0x000fe2000c101524 */
[----:B------:R-:W-:Y:S01]  /*5320*/  LEA R6, P5, R94, R4, 0x1 ;  /* 0x000000045e067211 */ /* 0x000fe200078a08ff */
[-C--:B------:R-:W-:Y:S01]  /*5330*/  FMUL R31, R31, R88.reuse ;  /* 0x000000581f1f7220 */ /* 0x080fe20000400000 */
[----:B------:R-:W-:Y:S01]  /*5340*/  ISETP.GT.AND P3, PT, R0, 0x8, P3 ;  /* 0x000000080000780c */ /* 0x000fe20001f64270 */
[-C--:B------:R-:W-:Y:S01]  /*5350*/  FMUL R32, R32, R88.reuse ;  /* 0x0000005820207220 */ /* 0x080fe20000400000 */
[----:B------:R-:W-:Y:S01]  /*5360*/  ISETP.GT.AND P0, PT, R3, 0x9, PT ;  /* 0x000000090300780c */ /* 0x000fe20003f04270 */
[----:B------:R-:W-:Y:S01]  /*5370*/  IMAD.X R7, R7, 0x1, R5, P5 ;  /* 0x0000000107077824 */ /* 0x000fe200028e0605 */
[----:B------:R-:W-:Y:S01]  /*5380*/  ISETP.GT.AND P4, PT, R0, RZ, P1 ;  /* 0x000000ff0000720c */ /* 0x000fe20000f84270 */
[----:B------:R-:W-:Y:S01]  /*5390*/  FMUL R33, R33, R88 ;  /* 0x0000005821217220 */ /* 0x000fe20000400000 */
[----:B------:R-:W-:Y:S01]  /*53a0*/  F2FP.BF16.F32.PACK_AB R26, RZ, R26 ;  /* 0x0000001aff1a723e */ /* 0x000fe200000010ff */
[-C--:B------:R-:W-:Y:S01]  /*53b0*/  FMUL R34, R34, R88.reuse ;  /* 0x0000005822227220 */ /* 0x080fe20000400000 */
[----:B------:R-:W-:Y:S01]  /*53c0*/  ISETP.GT.AND P5, PT, R0, RZ, P0 ;  /* 0x000000ff0000720c */ /* 0x000fe200007a4270 */
[----:B------:R-:W-:Y:S01]  /*53d0*/  FMUL R35, R35, R88 ;  /* 0x0000005823237220 */ /* 0x000fe20000400000 */
[----:B------:R-:W-:Y:S01]  /*53e0*/  F2FP.BF16.F32.PACK_AB R27, RZ, R27 ;  /* 0x0000001bff1b723e */ /* 0x000fe200000010ff */
[----:B------:R-:W-:Y:S01]  /*53f0*/  @P2 STG.E.U16 desc[UR36][R6.64], R26 ;  /* 0x0000001a06002986 */ /* 0x000fe2000c101524 */
[----:B------:R-:W-:Y:S01]  /*5400*/  F2FP.BF16.F32.PACK_AB R28, RZ, R28 ;  /* 0x0000001cff1c723e */ /* 0x000fe200000010ff */
[-C--:B------:R-:W-:Y:S01]  /*5410*/  FMUL R36, R36, R88.reuse ;  /* 0x0000005824247220 */ /* 0x080fe20000400000 */
[C---:B------:R-:W-:Y:S01]  /*5420*/  ISETP.GT.AND P2, PT, R0.reuse, 0x8, P1 ;  /* 0x000000080000780c */ /* 0x040fe20000f44270 */
[----:B------:R-:W-:Y:S01]  /*5430*/  @P3 STG.E.U16 desc[UR36][R6.64+0x2], R27 ;  /* 0x0000021b06003986 */ /* 0x000fe2000c101524 */
[----:B------:R-:W-:Y:S01]  /*5440*/  ISETP.GT.AND P1, PT, R3, 0x10, PT ;  /* 0x000000100300780c */ /* 0x000fe20003f24270 */
[-C--:B------:R-:W-:Y:S01]  /*5450*/  FMUL R37, R37, R88.reuse ;  /* 0x0000005825257220 */ /* 0x080fe20000400000 */
[----:B------:R-:W-:Y:S01]  /*5460*/  F2FP.BF16.F32.PACK_AB R29, RZ, R29 ;  /* 0x0000001dff1d723e */ /* 0x000fe200000010ff */
[----:B------:R-:W-:Y:S01]  /*5470*/  @P4 STG.E.U16 desc[UR36][R4.64+0x10], R28 ;  /* 0x0000101c04004986 */ /* 0x000fe2000c101524 */
[----:B------:R-:W-:Y:S01]  /*5480*/  ISETP.GT.AND P3, PT, R0, 0x8, P0 ;  /* 0x000000080000780c */ /* 0x000fe20000764270 */
[-C--:B------:R-:W-:Y:S01]  /*5490*/  FMUL R38, R38, R88.reuse ;  /* 0x0000005826267220 */ /* 0x080fe20000400000 */
[----:B------:R-:W-:Y:S01]  /*54a0*/  ISETP.GT.AND P0, PT, R3, 0x11, PT ;  /* 0x000000110300780c */ /* 0x000fe20003f04270 */
[----:B------:R-:W-:Y:S01]  /*54b0*/  @P5 STG.E.U16 desc[UR36][R4.64+0x12], R29 ;  /* 0x0000121d04005986 */ /* 0x000fe2000c101524 */
        /* <DEDUP_REMOVED lines=162> */
[----:B------:R-:W-:-:S02]  /*5ee0*/  F2FP.BF16.F32.PACK_AB R62, RZ, R62 ;  /* 0x0000003eff3e723e */ /* 0x000fc400000010ff */
[C---:B------:R-:W-:Y:S02]  /*5ef0*/  ISETP.GT.AND P5, PT, R0.reuse, RZ, P0 ;  /* 0x000000ff0000720c */ /* 0x040fe400007a4270 */
[----:B------:R-:W-:Y:S01]  /*5f00*/  F2FP.BF16.F32.PACK_AB R63, RZ, R63 ;  /* 0x0000003fff3f723e */ /* 0x000fe200000010ff */
[----:B------:R-:W-:Y:S01]  /*5f10*/  @P2 STG.E.U16 desc[UR36][R6.64+0x90], R62 ;  /* 0x0000903e06002986 */ /* 0x000fe2000c101524 */
[----:B------:R-:W-:Y:S02]  /*5f20*/  F2FP.BF16.F32.PACK_AB R64, RZ, R64 ;  /* 0x00000040ff40723e */ /* 0x000fe400000010ff */
[C---:B------:R-:W-:Y:S01]  /*5f30*/  ISETP.GT.AND P2, PT, R0.reuse, 0x8, P1 ;  /* 0x000000080000780c */ /* 0x040fe20000f44270 */
[----:B------:R-:W-:Y:S01]  /*5f40*/  @P3 STG.E.U16 desc[UR36][R6.64+0x92], R63 ;  /* 0x0000923f06003986 */ /* 0x000fe2000c101524 */
[----:B------:R-:W-:Y:S02]  /*5f50*/  ISETP.GT.AND P1, PT, R3, 0x58, PT ;  /* 0x000000580300780c */ /* 0x000fe40003f24270 */
[----:B------:R-:W-:Y:S01]  /*5f60*/  F2FP.BF16.F32.PACK_AB R65, RZ, R65 ;  /* 0x00000041ff41723e */ /* 0x000fe200000010ff */
[----:B------:R-:W-:Y:S01]  /*5f70*/  @P4 STG.E.U16 desc[UR36][R4.64+0xa0], R64 ;  /* 0x0000a04004004986 */ /* 0x000fe2000c101524 */
[----:B------:R-:W-:-:S02]  /*5f80*/  ISETP.GT.AND P3, PT, R0, 0x8, P0 ;  /* 0x000000080000780c */ /* 0x000fc40000764270 */
[----:B------:R-:W-:Y:S01]  /*5f90*/  ISETP.GT.AND P0, PT, R3, 0x59, PT ;  /* 0x000000590300780c */ /* 0x000fe20003f04270 */
[----:B------:R-:W-:Y:S01]  /*5fa0*/  @P5 STG.E.U16 desc[UR36][R4.64+0xa2], R65 ;  /* 0x0000a24104005986 */ /* 0x000fe2000c101524 */
[C---:B------:R-:W-:Y:S02]  /*5fb0*/  ISETP.GT.AND P4, PT, R0.reuse, RZ, P1 ;  /* 0x000000ff0000720c */ /* 0x040fe40000f84270 */
[----:B------:R-:W-:Y:S02]  /*5fc0*/  F2FP.BF16.F32.PACK_AB R66, RZ, R66 ;  /* 0x00000042ff42723e */ /* 0x000fe400000010ff */
[----:B------:R-:W-:Y:S02]  /*5fd0*/  ISETP.GT.AND P5, PT, R0, RZ, P0 ;  /* 0x000000ff0000720c */ /* 0x000fe400007a4270 */
[----:B------:R-:W-:Y:S01]  /*5fe0*/  F2FP.BF16.F32.PACK_AB R67, RZ, R67 ;  /* 0x00000043ff43723e */ /* 0x000fe200000010ff */
[----:B------:R-:W-:Y:S01]  /*5ff0*/  @P2 STG.E.U16 desc[UR36][R6.64+0xa0], R66 ;  /* 0x0000a04206002986 */ /* 0x000fe2000c101524 */
[----:B------:R-:W-:-:S02]  /*6000*/  F2FP.BF16.F32.PACK_AB R68, RZ, R68 ;  /* 0x00000044ff44723e */ /* 0x000fc400000010ff */
[C---:B------:R-:W-:Y:S01]  /*6010*/  ISETP.GT.AND P2, PT, R0.reuse, 0x8, P1 ;  /* 0x000000080000780c */ /* 0x040fe20000f44270 */
[----:B------:R-:W-:Y:S01]  /*6020*/  @P3 STG.E.U16 desc[UR36][R6.64+0xa2], R67 ;  /* 0x0000a24306003986 */ /* 0x000fe2000c101524 */
[C---:B------:R-:W-:Y:S02]  /*6030*/  ISETP.GT.AND P1, PT, R3.reuse, 0x60, PT ;  /* 0x000000600300780c */ /* 0x040fe40003f24270 */
[----:B------:R-:W-:Y:S01]  /*6040*/  F2FP.BF16.F32.PACK_AB R69, RZ, R69 ;  /* 0x00000045ff45723e */ /* 0x000fe200000010ff */
[----:B------:R-:W-:Y:S01]  /*6050*/  @P4 STG.E.U16 desc[UR36][R4.64+0xb0], R68 ;  /* 0x0000b04404004986 */ /* 0x000fe2000c101524 */
[C---:B------:R-:W-:Y:S02]  /*6060*/  ISETP.GT.AND P3, PT, R0.reuse, 0x8, P0 ;  /* 0x000000080000780c */ /* 0x040fe40000764270 */
[----:B------:R-:W-:Y:S01]  /*6070*/  ISETP.GT.AND P0, PT, R3, 0x61, PT ;  /* 0x000000610300780c */ /* 0x000fe20003f04270 */
[----:B------:R-:W-:Y:S01]  /*6080*/  @P5 STG.E.U16 desc[UR36][R4.64+0xb2], R69 ;  /* 0x0000b24504005986 */ /* 0x000fe2000c101524 */
[----:B------:R-:W-:-:S02]  /*6090*/  ISETP.GT.AND P4, PT, R0, RZ, P1 ;  /* 0x000000ff0000720c */ /* 0x000fc40000f84270 */
[C---:B------:R-:W-:Y:S02]  /*60a0*/  ISETP.GT.AND P5, PT, R0.reuse, RZ, P0 ;  /* 0x000000ff0000720c */ /* 0x040fe400007a4270 */
[----:B------:R-:W-:Y:S02]  /*60b0*/  F2FP.BF16.F32.PACK_AB R70, RZ, R70 ;  /* 0x00000046ff46723e */ /* 0x000fe400000010ff */
[----:B------:R-:W-:Y:S02]  /*60c0*/  F2FP.BF16.F32.PACK_AB R71, RZ, R71 ;  /* 0x00000047ff47723e */ /* 0x000fe400000010ff */
[----:B------:R-:W-:Y:S01]  /*60d0*/  F2FP.BF16.F32.PACK_AB R72, RZ, R72 ;  /* 0x00000048ff48723e */ /* 0x000fe200000010ff */
[----:B------:R-:W-:Y:S01]  /*60e0*/  @P2 STG.E.U16 desc[UR36][R6.64+0xb0], R70 ;  /* 0x0000b04606002986 */ /* 0x000fe2000c101524 */
[----:B------:R-:W-:Y:S02]  /*60f0*/  F2FP.BF16.F32.PACK_AB R73, RZ, R73 ;  /* 0x00000049ff49723e */ /* 0x000fe400000010ff */
[C---:B------:R-:W-:Y:S01]  /*6100*/  ISETP.GT.AND P1, PT, R0.reuse, 0x8, P1 ;  /* 0x000000080000780c */ /* 0x040fe20000f24270 */
[----:B------:R-:W-:Y:S01]  /*6110*/  @P3 STG.E.U16 desc[UR36][R6.64+0xb2], R71 ;  /* 0x0000b24706003986 */ /* 0x000fe2000c101524 */
[----:B------:R-:W-:-:S02]  /*6120*/  ISETP.GT.AND P2, PT, R0, 0x8, P0 ;  /* 0x000000080000780c */ /* 0x000fc40000744270 */
[----:B------:R-:W-:Y:S01]  /*6130*/  F2FP.BF16.F32.PACK_AB R74, RZ, R74 ;  /* 0x0000004aff4a723e */ /* 0x000fe200000010ff */
[----:B------:R-:W-:Y:S01]  /*6140*/  @P4 STG.E.U16 desc[UR36][R4.64+0xc0], R72 ;  /* 0x0000c04804004986 */ /* 0x000fe2000c101524 */
[C---:B------:R-:W-:Y:S02]  /*6150*/  ISETP.GT.AND P4, PT, R3.reuse, 0x68, PT ;  /* 0x000000680300780c */ /* 0x040fe40003f84270 */
[----:B------:R-:W-:Y:S01]  /*6160*/  ISETP.GT.AND P0, PT, R3, 0x69, PT ;  /* 0x000000690300780c */ /* 0x000fe20003f04270 */
[----:B------:R-:W-:Y:S01]  /*6170*/  @P5 STG.E.U16 desc[UR36][R4.64+0xc2], R73 ;  /* 0x0000c24904005986 */ /* 0x000fe2000c101524 */
[----:B------:R-:W-:Y:S02]  /*6180*/  ISETP.GT.AND P5, PT, R0, RZ, P4 ;  /* 0x000000ff0000720c */ /* 0x000fe400027a4270 */
[----:B------:R-:W-:Y:S01]  /*6190*/  F2FP.BF16.F32.PACK_AB R75, RZ, R75 ;  /* 0x0000004bff4b723e */ /* 0x000fe200000010ff */
[----:B------:R-:W-:Y:S01]  /*61a0*/  @P1 STG.E.U16 desc[UR36][R6.64+0xc0], R74 ;  /* 0x0000c04a06001986 */ /* 0x000fe2000c101524 */
[----:B------:R-:W-:-:S02]  /*61b0*/  F2FP.BF16.F32.PACK_AB R76, RZ, R76 ;  /* 0x0000004cff4c723e */ /* 0x000fc400000010ff */
[C---:B------:R-:W-:Y:S01]  /*61c0*/  ISETP.GT.AND P3, PT, R0.reuse, RZ, P0 ;  /* 0x000000ff0000720c */ /* 0x040fe20000764270 */
[----:B------:R-:W-:Y:S01]  /*61d0*/  @P2 STG.E.U16 desc[UR36][R6.64+0xc2], R75 ;  /* 0x0000c24b06002986 */ /* 0x000fe2000c101524 */
[C---:B------:R-:W-:Y:S02]  /*61e0*/  ISETP.GT.AND P4, PT, R0.reuse, 0x8, P4 ;  /* 0x000000080000780c */ /* 0x040fe40002784270 */
[----:B------:R-:W-:Y:S02]  /*61f0*/  F2FP.BF16.F32.PACK_AB R77, RZ, R77 ;  /* 0x0000004dff4d723e */ /* 0x000fe400000010ff */
[----:B------:R-:W-:Y:S01]  /*6200*/  F2FP.BF16.F32.PACK_AB R78, RZ, R78 ;  /* 0x0000004eff4e723e */ /* 0x000fe200000010ff */
[----:B------:R-:W-:Y:S01]  /*6210*/  @P5 STG.E.U16 desc[UR36][R4.64+0xd0], R76 ;  /* 0x0000d04c04005986 */ /* 0x000fe2000c101524 */
[----:B------:R-:W-:Y:S02]  /*6220*/  ISETP.GT.AND P5, PT, R0, 0x8, P0 ;  /* 0x000000080000780c */ /* 0x000fe400007a4270 */
[----:B------:R-:W-:-:S02]  /*6230*/  F2FP.BF16.F32.PACK_AB R79, RZ, R79 ;  /* 0x0000004fff4f723e */ /* 0x000fc400000010ff */
[C---:B------:R-:W-:Y:S01]  /*6240*/  ISETP.GT.AND P2, PT, R3.reuse, 0x71, PT ;  /* 0x000000710300780c */ /* 0x040fe20003f44270 */
[----:B------:R-:W-:Y:S01]  /*6250*/  @P3 STG.E.U16 desc[UR36][R4.64+0xd2], R77 ;  /* 0x0000d24d04003986 */ /* 0x000fe2000c101524 */
[----:B------:R-:W-:Y:S02]  /*6260*/  ISETP.GT.AND P3, PT, R3, 0x70, PT ;  /* 0x000000700300780c */ /* 0x000fe40003f64270 */
[----:B------:R-:W-:Y:S01]  /*6270*/  F2FP.BF16.F32.PACK_AB R80, RZ, R80 ;  /* 0x00000050ff50723e */ /* 0x000fe200000010ff */
[----:B------:R-:W-:Y:S01]  /*6280*/  @P4 STG.E.U16 desc[UR36][R6.64+0xd0], R78 ;  /* 0x0000d04e06004986 */ /* 0x000fe2000c101524 */
[C---:B------:R-:W-:Y:S02]  /*6290*/  ISETP.GT.AND P4, PT, R0.reuse, RZ, P2 ;  /* 0x000000ff0000720c */ /* 0x040fe40001784270 */
[----:B------:R-:W-:Y:S01]  /*62a0*/  F2FP.BF16.F32.PACK_AB R81, RZ, R81 ;  /* 0x00000051ff51723e */ /* 0x000fe200000010ff */
[----:B------:R-:W-:Y:S01]  /*62b0*/  @P5 STG.E.U16 desc[UR36][R6.64+0xd2], R79 ;  /* 0x0000d24f06005986 */ /* 0x000fe2000c101524 */
[----:B------:R-:W-:-:S02]  /*62c0*/  ISETP.GT.AND P5, PT, R0, RZ, P3 ;  /* 0x000000ff0000720c */ /* 0x000fc40001fa4270 */
[C---:B------:R-:W-:Y:S02]  /*62d0*/  ISETP.GT.AND P1, PT, R3.reuse, 0x78, PT ;  /* 0x000000780300780c */ /* 0x040fe40003f24270 */
[----:B------:R-:W-:Y:S02]  /*62e0*/  ISETP.GT.AND P0, PT, R3, 0x79, PT ;  /* 0x000000790300780c */ /* 0x000fe40003f04270 */
[C---:B------:R-:W-:Y:S02]  /*62f0*/  ISETP.GT.AND P3, PT, R0.reuse, 0x8, P3 ;  /* 0x000000080000780c */ /* 0x040fe40001f64270 */
[C---:B------:R-:W-:Y:S02]  /*6300*/  ISETP.GT.AND P2, PT, R0.reuse, 0x8, P2 ;  /* 0x000000080000780c */ /* 0x040fe40001744270 */
[----:B------:R-:W-:Y:S02]  /*6310*/  F2FP.BF16.F32.PACK_AB R82, RZ, R82 ;  /* 0x00000052ff52723e */ /* 0x000fe400000010ff */
[----:B------:R-:W-:Y:S01]  /*6320*/  F2FP.BF16.F32.PACK_AB R83, RZ, R83 ;  /* 0x00000053ff53723e */ /* 0x000fe200000010ff */
[----:B------:R-:W-:Y:S01]  /*6330*/  @P5 STG.E.U16 desc[UR36][R4.64+0xe0], R80 ;  /* 0x0000e05004005986 */ /* 0x000fe2000c101524 */
[----:B------:R-:W-:-:S02]  /*6340*/  ISETP.GT.AND P5, PT, R0, RZ, P0 ;  /* 0x000000ff0000720c */ /* 0x000fc400007a4270 */
[C---:B------:R-:W-:Y:S01]  /*6350*/  ISETP.GT.AND P0, PT, R0.reuse, 0x8, P0 ;  /* 0x000000080000780c */ /* 0x040fe20000704270 */
[----:B------:R-:W-:Y:S01]  /*6360*/  @P4 STG.E.U16 desc[UR36][R4.64+0xe2], R81 ;  /* 0x0000e25104004986 */ /* 0x000fe2000c101524 */
[C---:B------:R-:W-:Y:S02]  /*6370*/  ISETP.GT.AND P4, PT, R0.reuse, RZ, P1 ;  /* 0x000000ff0000720c */ /* 0x040fe40000f84270 */
[----:B------:R-:W-:Y:S01]  /*6380*/  ISETP.GT.AND P1, PT, R0, 0x8, P1 ;  /* 0x000000080000780c */ /* 0x000fe20000f24270 */
[----:B------:R-:W-:Y:S01]  /*6390*/  @P3 STG.E.U16 desc[UR36][R6.64+0xe0], R82 ;  /* 0x0000e05206003986 */ /* 0x000fe2000c101524 */
[----:B------:R-:W-:Y:S02]  /*63a0*/  F2FP.BF16.F32.PACK_AB R84, RZ, R84 ;  /* 0x00000054ff54723e */ /* 0x000fe400000010ff */
[----:B------:R-:W-:Y:S01]  /*63b0*/  F2FP.BF16.F32.PACK_AB R85, RZ, R85 ;  /* 0x00000055ff55723e */ /* 0x000fe200000010ff */
[----:B------:R-:W-:Y:S01]  /*63c0*/  @P2 STG.E.U16 desc[UR36][R6.64+0xe2], R83 ;  /* 0x0000e25306002986 */ /* 0x000fe2000c101524 */
[----:B------:R-:W-:-:S02]  /*63d0*/  F2FP.BF16.F32.PACK_AB R86, RZ, R86 ;  /* 0x00000056ff56723e */ /* 0x000fc400000010ff */
[----:B------:R-:W-:-:S03]  /*63e0*/  F2FP.BF16.F32.PACK_AB R87, RZ, R87 ;  /* 0x00000057ff57723e */ /* 0x000fc600000010ff */
[----:B------:R-:W-:Y:S04]  /*63f0*/  @P4 STG.E.U16 desc[UR36][R4.64+0xf0], R84 ;  /* 0x0000f05404004986 */ /* 0x000fe8000c101524 */
[----:B------:R0:W-:Y:S02]  /*6400*/  @P5 STG.E.U16 desc[UR36][R4.64+0xf2], R85 ;  /* 0x0000f25504005986 */ /* 0x0001e4000c101524 */
[----:B0-----:R-:W-:Y:S02]  /*6410*/  @P1 IMAD.MOV.U32 R4, RZ, RZ, R6 ;  /* 0x000000ffff041224 */ /* 0x001fe400078e0006 */
[----:B------:R-:W-:-:S05]  /*6420*/  @P1 IMAD.MOV.U32 R5, RZ, RZ, R7 ;  /* 0x000000ffff051224 */ /* 0x000fca00078e0007 */
[----:B------:R0:W-:Y:S04]  /*6430*/  @P1 STG.E.U16 desc[UR36][R4.64+0xf0], R86 ;  /* 0x0000f05604001986 */ /* 0x0001e8000c101524 */
[----:B------:R0:W-:Y:S02]  /*6440*/  @P0 STG.E.U16 desc[UR36][R6.64+0xf2], R87 ;  /* 0x0000f25706000986 */ /* 0x0001e4000c101524 */
.L_x_158:
[----:B------:R-:W-:Y:S05]  /*6450*/  BSYNC B0 ;  /* 0x0000000000007941 */ /* 0x000fea0003800000 */
.L_x_32:
[----:B0-----:R-:W2:Y:S01]  /*6460*/  LDL.64 R4, [R1] ;  /* 0x0000000001047983 */ /* 0x001ea20000100a00 */
[----:B------:R-:W-:Y:S01]  /*6470*/  ULDC.64 UR4, c[0x0][0x650] ;  /* 0x0001940000047ab9 */ /* 0x000fe20000000a00 */
[----:B------:R-:W-:Y:S02]  /*6480*/  IMAD.U32 R0, RZ, RZ, UR44 ;  /* 0x0000002cff007e24 */ /* 0x000fe4000f8e00ff */
[----:B------:R-:W-:Y:S02]  /*6490*/  IMAD.MOV.U32 R22, RZ, RZ, -0x1 ;  /* 0xffffffffff167424 */ /* 0x000fe400078e00ff */
[----:B------:R0:W-:Y:S01]  /*64a0*/  SYNCS.ARRIVE.TRANS64.A1T0 RZ, [R0+UR46], RZ ;  /* 0x000000ff00ff79a7 */ /* 0x0001e2000810002e */
[----:B-----5:R-:W-:Y:S02]  /*64b0*/  IMAD.MOV.U32 R18, RZ, RZ, -0x1 ;  /* 0xffffffffff127424 */ /* 0x020fe400078e00ff */
[----:B------:R-:W-:Y:S01]  /*64c0*/  IMAD.MOV.U32 R19, RZ, RZ, -0x1 ;  /* 0xffffffffff137424 */ /* 0x000fe200078e00ff */
[----:B0-----:R-:W-:-:S02]  /*64d0*/  PRMT R0, RZ, 0x7610, R0 ;  /* 0x00007610ff007816 */ /* 0x001fc40000000000 */
[----:B--2---:R-:W-:-:S05]  /*64e0*/  LEA R16, P0, R4, R16, 0x1 ;  /* 0x0000001004107211 */ /* 0x004fca00078008ff */
[----:B------:R-:W-:Y:S01]  /*64f0*/  IMAD.X R17, R98, 0x1, R17, P0 ;  /* 0x0000000162117824 */ /* 0x000fe200000e0611 */
[----:B------:R-:W-:-:S04]  /*6500*/  ISETP.GE.U32.AND P0, PT, R16, UR4, PT ;  /* 0x0000000410007c0c */ /* 0x000fc8000bf06070 */
[----:B------:R-:W-:-:S13]  /*6510*/  ISETP.GE.U32.AND.EX P0, PT, R17, UR5, PT, P0 ;  /* 0x0000000511007c0c */ /* 0x000fda000bf06100 */
[----:B------:R-:W-:Y:S05]  /*6520*/  @P0 BRA `(.L_x_159) ;  /* 0x00000004004c0947 */ /* 0x000fea0003800000 */
[----:B-1----:R-:W0:Y:S01]  /*6530*/  LDC.64 R10, c[0x0][0x628] ;  /* 0x00018a00ff0a7b82 */ /* 0x002e220000000a00 */
[----:B------:R-:W1:Y:S01]  /*6540*/  S2R R12, SR_CTAID.X ;  /* 0x00000000000c7919 */ /* 0x000e620000002500 */
[----:B------:R-:W-:Y:S02]  /*6550*/  IMAD.MOV.U32 R8, RZ, RZ, R16 ;  /* 0x000000ffff087224 */ /* 0x000fe400078e0010 */
[----:B------:R-:W-:Y:S01]  /*6560*/  IMAD.MOV.U32 R9, RZ, RZ, R17 ;  /* 0x000000ffff097224 */ /* 0x000fe200078e0011 */
[----:B------:R-:W2:Y:S03]  /*6570*/  S2R R18, SR_CTAID.Y ;  /* 0x0000000000127919 */ /* 0x000ea60000002600 */
[----:B------:R-:W1:Y:S08]  /*6580*/  LDC R0, c[0x0][0x630] ;  /* 0x00018c00ff007b82 */ /* 0x000e700000000800 */
[----:B------:R-:W1:Y:S01]  /*6590*/  LDC.64 R14, c[0x0][0x620] ;  /* 0x00018800ff0e7b82 */ /* 0x000e620000000a00 */
[----:B0-----:R-:W-:-:S04]  /*65a0*/  ISETP.NE.U32.AND P0, PT, R10, RZ, PT ;  /* 0x000000ff0a00720c */ /* 0x001fc80003f05070 */
[----:B------:R-:W-:-:S13]  /*65b0*/  ISETP.NE.AND.EX P0, PT, R11, RZ, PT, P0 ;  /* 0x000000ff0b00720c */ /* 0x000fda0003f05300 */
[----:B-12---:R-:W-:Y:S05]  /*65c0*/  @!P0 BRA `(.L_x_160) ;  /* 0x0000000000288947 */ /* 0x006fea0003800000 */
[----:B------:R-:W0:Y:S02]  /*65d0*/  LDC R3, c[0x0][0x634] ;  /* 0x00018d00ff037b82 */ /* 0x000e240000000800 */
[----:B0-----:R-:W-:-:S05]  /*65e0*/  IADD3 R3, P0, R16, R3, RZ ;  /* 0x0000000310037210 */ /* 0x001fca0007f1e0ff */
[----:B------:R-:W-:-:S04]  /*65f0*/  IMAD.X R13, RZ, RZ, R17, P0 ;  /* 0x000000ffff0d7224 */ /* 0x000fc800000e0611 */
[----:B------:R-:W-:-:S04]  /*6600*/  IMAD.WIDE.U32 R4, R13, R10, RZ ;  /* 0x0000000a0d047225 */ /* 0x000fc800078e00ff */
[----:B---34-:R-:W-:-:S04]  /*6610*/  IMAD.WIDE.U32 R6, P0, R3, R11, R4 ;  /* 0x0000000b03067225 */ /* 0x018fc80007800004 */
[----:B------:R-:W-:-:S04]  /*6620*/  IMAD.WIDE.U32 R4, R3, R10, RZ ;  /* 0x0000000a03047225 */ /* 0x000fc800078e00ff */
[----:B------:R-:W-:Y:S01]  /*6630*/  IMAD.X R9, RZ, RZ, RZ, P0 ;  /* 0x000000ffff097224 */ /* 0x000fe200000e06ff */
[----:B------:R-:W-:Y:S01]  /*6640*/  IADD3 RZ, P0, R5, R6, RZ ;  /* 0x0000000605ff7210 */ /* 0x000fe20007f1e0ff */
[----:B------:R-:W-:-:S04]  /*6650*/  IMAD.MOV.U32 R8, RZ, RZ, R7 ;  /* 0x000000ffff087224 */ /* 0x000fc800078e0007 */
[----:B------:R-:W-:-:S08]  /*6660*/  IMAD.WIDE.U32.X R8, R13, R11, R8, P0 ;  /* 0x0000000b0d087225 */ /* 0x000fd000000e0408 */
.L_x_160:
[-CC-:B------:R-:W-:Y:S01]  /*6670*/  SHF.R.U64 R19, R8, R0.reuse, R9.reuse ;  /* 0x0000000008137219 */ /* 0x180fe20000001209 */
[----:B------:R-:W0:Y:S01]  /*6680*/  LDC.64 R24, c[0x0][0x640] ;  /* 0x00019000ff187b82 */ /* 0x000e220000000a00 */
[----:B------:R-:W-:Y:S01]  /*6690*/  SHF.R.U32.HI R0, RZ, R0, R9 ;  /* 0x00000000ff007219 */ /* 0x000fe20000011609 */
[----:B------:R-:W-:Y:S01]  /*66a0*/  ULDC UR4, c[0x0][0x150] ;  /* 0x0000540000047ab9 */ /* 0x000fe20000000800 */
[----:B------:R-:W-:Y:S02]  /*66b0*/  IADD3 R3, P0, RZ, -R19, RZ ;  /* 0x80000013ff037210 */ /* 0x000fe40007f1e0ff */
[----:B---34-:R-:W-:-:S03]  /*66c0*/  I2FP.F32.U32 R7, R12 ;  /* 0x0000000c00077245 */ /* 0x018fc60000201000 */
[----:B------:R-:W1:Y:S01]  /*66d0*/  LDC R6, c[0x0][0x618] ;  /* 0x00018600ff067b82 */ /* 0x000e620000000800 */
[----:B------:R-:W-:Y:S02]  /*66e0*/  IMAD.X R5, RZ, RZ, ~R0, P0 ;  /* 0x000000ffff057224 */ /* 0x000fe400000e0e00 */
[----:B------:R-:W-:Y:S01]  /*66f0*/  FMUL R7, R7, UR4 ;  /* 0x0000000407077c20 */ /* 0x000fe20008400000 */
[----:B------:R-:W-:Y:S01]  /*6700*/  ULDC UR4, c[0x0][0x154] ;  /* 0x0000550000047ab9 */ /* 0x000fe20000000800 */
[-C--:B------:R-:W-:Y:S02]  /*6710*/  IMAD R0, R5, R14.reuse, RZ ;  /* 0x0000000e05007224 */ /* 0x080fe400078e02ff */
[C---:B------:R-:W-:Y:S01]  /*6720*/  IMAD.WIDE.U32 R4, R3.reuse, R14, R16 ;  /* 0x0000000e03047225 */ /* 0x040fe200078e0010 */
[----:B------:R-:W2:Y:S01]  /*6730*/  LDC R8, c[0x0][0x608] ;  /* 0x00018200ff087b82 */ /* 0x000ea20000000800 */
[----:B------:R-:W3:Y:S02]  /*6740*/  F2I.U32.TRUNC.NTZ R7, R7 ;  /* 0x0000000700077305 */ /* 0x000ee4000020f000 */
[----:B------:R-:W-:Y:S01]  /*6750*/  IMAD R3, R3, R15, R0 ;  /* 0x0000000f03037224 */ /* 0x000fe200078e0200 */
[----:B------:R-:W-:-:S03]  /*6760*/  I2FP.F32.U32 R0, R18 ;  /* 0x0000001200007245 */ /* 0x000fc60000201000 */
[----:B------:R-:W-:Y:S01]  /*6770*/  IMAD.IADD R3, R5, 0x1, R3 ;  /* 0x0000000105037824 */ /* 0x000fe200078e0203 */
[----:B------:R-:W4:Y:S01]  /*6780*/  LDC R11, c[0x0][0x658] ;  /* 0x00019600ff0b7b82 */ /* 0x000f220000000800 */
[----:B0-----:R-:W-:-:S04]  /*6790*/  ISETP.NE.U32.AND P0, PT, R24, RZ, PT ;  /* 0x000000ff1800720c */ /* 0x001fc80003f05070 */
[----:B------:R-:W-:-:S03]  /*67a0*/  ISETP.NE.AND.EX P0, PT, R25, RZ, PT, P0 ;  /* 0x000000ff1900720c */ /* 0x000fc60003f05300 */
[----:B------:R-:W0:Y:S01]  /*67b0*/  LDC R9, c[0x0][0x144] ;  /* 0x00005100ff097b82 */ /* 0x000e220000000800 */
[-C--:B-1----:R-:W-:Y:S01]  /*67c0*/  SHF.R.U64 R10, R4, R6.reuse, R3 ;  /* 0x00000006040a7219 */ /* 0x082fe20000001203 */
[----:B---3--:R-:W-:Y:S01]  /*67d0*/  IMAD.MOV R7, RZ, RZ, -R7 ;  /* 0x000000ffff077224 */ /* 0x008fe200078e0a07 */
[----:B------:R-:W-:Y:S01]  /*67e0*/  SHF.R.U32.HI R3, RZ, R6, R3 ;  /* 0x00000006ff037219 */ /* 0x000fe20000011603 */
[----:B------:R-:W-:-:S04]  /*67f0*/  FMUL R6, R0, UR4 ;  /* 0x0000000400067c20 */ /* 0x000fc80008400000 */
[----:B------:R-:W1:Y:S01]  /*6800*/  LDC R21, c[0x0][0x148] ;  /* 0x00005200ff157b82 */ /* 0x000e620000000800 */
[----:B------:R3:W0:Y:S01]  /*6810*/  F2I.U32.TRUNC.NTZ R14, R6 ;  /* 0x00000006000e7305 */ /* 0x000622000020f000 */
[-CC-:B--2---:R-:W-:Y:S02]  /*6820*/  SHF.R.U64 R13, R10, R8.reuse, R3.reuse ;  /* 0x000000080a0d7219 */ /* 0x184fe40000001203 */
[----:B------:R-:W-:-:S04]  /*6830*/  SHF.R.U32.HI R0, RZ, R8, R3 ;  /* 0x00000008ff007219 */ /* 0x000fc80000011603 */
[----:B------:R-:W2:Y:S01]  /*6840*/  LDC R20, c[0x0][0x648] ;  /* 0x00019200ff147b82 */ /* 0x000ea20000000800 */
[-CC-:B----4-:R-:W-:Y:S02]  /*6850*/  SHF.R.U64 R15, R13, R11.reuse, R0.reuse ;  /* 0x0000000b0d0f7219 */ /* 0x190fe40000001200 */
[----:B------:R-:W-:-:S03]  /*6860*/  SHF.R.U32.HI R5, RZ, R11, R0 ;  /* 0x0000000bff057219 */ /* 0x000fc60000011600 */
[----:B------:R-:W-:Y:S02]  /*6870*/  IMAD.MOV.U32 R4, RZ, RZ, R15 ;  /* 0x000000ffff047224 */ /* 0x000fe400078e000f */
[----:B------:R-:W4:Y:S01]  /*6880*/  LDC R26, c[0x0][0x638] ;  /* 0x00018e00ff1a7b82 */ /* 0x000f220000000800 */
[----:B0-----:R-:W-:-:S07]  /*6890*/  IMAD R22, R9, R7, R12 ;  /* 0x0000000709167224 */ /* 0x001fce00078e020c */
[----:B------:R-:W0:Y:S08]  /*68a0*/  LDC R27, c[0x0][0x610] ;  /* 0x00018400ff1b7b82 */ /* 0x000e300000000800 */
[----:B------:R-:W0:Y:S01]  /*68b0*/  LDC R28, c[0x0][0x600] ;  /* 0x00018000ff1c7b82 */ /* 0x000e220000000800 */
[----:B-123--:R-:W-:Y:S05]  /*68c0*/  @!P0 BRA `(.L_x_161) ;  /* 0x0000000000288947 */ /* 0x00efea0003800000 */
[----:B------:R-:W1:Y:S02]  /*68d0*/  LDC R0, c[0x0][0x64c] ;  /* 0x00019300ff007b82 */ /* 0x000e640000000800 */
[----:B-1----:R-:W-:-:S05]  /*68e0*/  IADD3 R3, P0, R15, R0, RZ ;  /* 0x000000000f037210 */ /* 0x002fca0007f1e0ff */
        /* <DEDUP_REMOVED lines=8> */
.L_x_161:
[----:B------:R-:W-:Y:S01]  /*6970*/  ISETP.NE.AND P0, PT, R2, 0x1, PT ;  /* 0x000000010200780c */ /* 0x000fe20003f05270 */
[----:B------:R-:W-:Y:S01]  /*6980*/  IMAD.MOV R14, RZ, RZ, -R14 ;  /* 0x000000ffff0e7224 */ /* 0x000fe200078e0a0e */
[----:B------:R-:W-:Y:S02]  /*6990*/  SHF.R.U64 R0, R4, R20, R5 ;  /* 0x0000001404007219 */ /* 0x000fe40000001205 */
[----:B------:R-:W-:Y:S02]  /*69a0*/  LOP3.LUT R3, R13, R100, RZ, 0xc0, !PT ;  /* 0x000000640d037212 */ /* 0x000fe400078ec0ff */
[----:B------:R-:W-:Y:S01]  /*69b0*/  LOP3.LUT R5, R10, R99, RZ, 0xc0, !PT ;  /* 0x000000630a057212 */ /* 0x000fe200078ec0ff */
[----:B------:R-:W-:Y:S02]  /*69c0*/  IMAD.MOV R4, RZ, RZ, -R0 ;  /* 0x000000ffff047224 */ /* 0x000fe400078e0a00 */
[----:B------:R-:W-:Y:S02]  /*69d0*/  IMAD R3, R96, R0, R3 ;  /* 0x0000000060037224 */ /* 0x000fe400078e0203 */
[----:B----4-:R-:W-:-:S02]  /*69e0*/  IMAD R0, R4, R26, R15 ;  /* 0x0000001a04007224 */ /* 0x010fc400078e020f */
[----:B------:R-:W-:Y:S02]  /*69f0*/  @P0 IMAD R22, R21, R14, R18 ;  /* 0x0000000e15160224 */ /* 0x000fe400078e0212 */
[----:B------:R-:W-:Y:S02]  /*6a00*/  IMAD.MOV.U32 R4, RZ, RZ, 0x1 ;  /* 0x00000001ff047424 */ /* 0x000fe400078e00ff */
[----:B0-----:R-:W-:Y:S02]  /*6a10*/  IMAD R22, R3, R27, R22 ;  /* 0x0000001b03167224 */ /* 0x001fe400078e0216 */
[----:B------:R-:W-:Y:S01]  /*6a20*/  IMAD R3, R0, R28, R5 ;  /* 0x0000001c00037224 */ /* 0x000fe200078e0205 */
[----:B------:R-:W-:-:S04]  /*6a30*/  PRMT R0, R4, 0x7610, R0 ;  /* 0x0000761004007816 */ /* 0x000fc80000000000 */
[----:B------:R-:W-:Y:S02]  /*6a40*/  SEL R18, R3, R22, !P0 ;  /* 0x0000001603127207 */ /* 0x000fe40004000000 */
[----:B------:R-:W-:-:S07]  /*6a50*/  SEL R22, R22, R3, !P0 ;  /* 0x0000000316167207 */ /* 0x000fce0004000000 */
.L_x_159:
[----:B------:R-:W-:Y:S01]  /*6a60*/  LOP3.LUT P0, RZ, R0, 0xff, RZ, 0xc0, !PT ;  /* 0x000000ff00ff7812 */ /* 0x000fe2000780c0ff */
[----:B------:R-:W-:Y:S01]  /*6a70*/  UIMAD.WIDE.U32 UR4, UR38, -0x33333333, URZ ;  /* 0xcccccccd260478a5 */ /* 0x000fe2000f8e003f */
[----:B------:R-:W-:-:S03]  /*6a80*/  LOP3.LUT R103, R103, 0x1, RZ, 0x3c, !PT ;  /* 0x0000000167677812 */ /* 0x000fc600078e3cff */
[----:B------:R-:W-:-:S04]  /*6a90*/  USHF.R.U32.HI UR4, URZ, 0x2, UR5 ;  /* 0x000000023f047899 */ /* 0x000fc80008011605 */
[----:B------:R-:W-:-:S04]  /*6aa0*/  UIMAD UR38, UR4, -0x5, UR38 ;  /* 0xfffffffb042678a4 */ /* 0x000fc8000f8e0226 */
[----:B------:R-:W-:Y:S08]  /*6ab0*/  @P0 BRA `(.L_x_162) ;  /* 0xffffffa800a00947 */ /* 0x000ff0000383ffff */
[----:B------:R-:W-:Y:S05]  /*6ac0*/  EXIT ;  /* 0x000000000000794d */ /* 0x000fea0003800000 */
.L_x_13:
[----:B------:R-:W-:-:S08]  /*6ad0*/  ISETP.NE.AND P0, PT, R14, RZ, PT ;  /* 0x000000ff0e00720c */ /* 0x000fd00003f05270 */
[----:B0-----:R-:W0:-:S00]  /*6ae0*/  USETMAXREG.DEALLOC.CTAPOOL 0x28 ;  /* 0x00000028000079c8 */ /* 0x001e0000080e0500 */
[----:B------:R-:W-:Y:S05]  /*6af0*/  @P0 EXIT ;  /* 0x000000000000094d */ /* 0x000fea0003800000 */
[----:B0-----:R-:W-:Y:S01]  /*6b00*/  LOP3.LUT P0, RZ, R3, 0xff, RZ, 0xc0, !PT ;  /* 0x000000ff03ff7812 */ /* 0x001fe2000780c0ff */
[----:B------:R-:W-:Y:S02]  /*6b10*/  IMAD.MOV.U32 R3, RZ, RZ, 0x1 ;  /* 0x00000001ff037424 */ /* 0x000fe400078e00ff */
[----:B------:R-:W-:-:S10]  /*6b20*/  IMAD.MOV.U32 R8, RZ, RZ, RZ ;  /* 0x000000ffff087224 */ /* 0x000fd400078e00ff */
[----:B------:R-:W-:Y:S05]  /*6b30*/  @!P0 BRA `(.L_x_163) ;  /* 0x0000000c003c8947 */ /* 0x000fea0003800000 */
[----:B------:R-:W-:Y:S01]  /*6b40*/  LOP3.LUT P0, RZ, R4, 0x1f, RZ, 0xc0, !PT ;  /* 0x0000001f04ff7812 */ /* 0x000fe2000780c0ff */
[----:B------:R-:W-:Y:S01]  /*6b50*/  ULDC UR5, c[0x0][0x658] ;  /* 0x0001960000057ab9 */ /* 0x000fe20000000800 */
[----:B------:R-:W-:Y:S01]  /*6b60*/  UMOV UR6, 0xffffffff ;  /* 0xffffffff00067882 */ /* 0x000fe20000000000 */
[----:B------:R-:W-:Y:S01]  /*6b70*/  BSSY B0, `(.L_x_163) ;  /* 0x00000cb000007945 */ /* 0x000fe20003800000 */
[----:B------:R-:W-:Y:S01]  /*6b80*/  USHF.L.U32 UR6, UR6, UR5, URZ ;  /* 0x0000000506067299 */ /* 0x000fe2000800063f */
[C---:B------:R-:W-:Y:S01]  /*6b90*/  ISETP.NE.AND P2, PT, R5.reuse, RZ, PT ;  /* 0x000000ff0500720c */ /* 0x040fe20003f45270 */
[----:B------:R-:W-:Y:S01]  /*6ba0*/  UMOV UR7, 0x1 ;  /* 0x0000000100077882 */ /* 0x000fe20000000000 */
[----:B------:R-:W-:Y:S01]  /*6bb0*/  ISETP.NE.OR P0, PT, R5, RZ, !P0 ;  /* 0x000000ff0500720c */ /* 0x000fe20004705670 */
[----:B------:R-:W-:Y:S01]  /*6bc0*/  IMAD.MOV.U32 R10, RZ, RZ, 0x1 ;  /* 0x00000001ff0a7424 */ /* 0x000fe200078e00ff */
[----:B------:R-:W-:Y:S01]  /*6bd0*/  LOP3.LUT R9, R23, 0x2, RZ, 0xfc, !PT ;  /* 0x0000000217097812 */ /* 0x000fe200078efcff */
[----:B------:R-:W-:Y:S01]  /*6be0*/  IMAD.MOV.U32 R3, RZ, RZ, 0x1 ;  /* 0x00000001ff037424 */ /* 0x000fe200078e00ff */
[----:B------:R-:W-:Y:S01]  /*6bf0*/  ULDC UR4, c[0x0][0x600] ;  /* 0x0001800000047ab9 */ /* 0x000fe20000000800 */
[----:B------:R-:W-:Y:S01]  /*6c00*/  IMAD.MOV.U32 R8, RZ, RZ, RZ ;  /* 0x000000ffff087224 */ /* 0x000fe200078e00ff */
[----:B------:R-:W-:-:S02]  /*6c10*/  USHF.L.U32 UR13, UR7, UR5, URZ ;  /* 0x00000005070d7299 */ /* 0x000fc4000800063f */
[----:B------:R-:W-:Y:S02]  /*6c20*/  UIADD3 UR21, UR40, 0x1, URZ ;  /* 0x0000000128157890 */ /* 0x000fe4000fffe03f */
[----:B------:R-:W-:Y:S02]  /*6c30*/  UIADD3 UR4, UR4, -0x1, URZ ;  /* 0xffffffff04047890 */ /* 0x000fe4000fffe03f */
[----:B------:R-:W-:Y:S01]  /*6c40*/  ULOP3.LUT UR5, URZ, UR6, URZ, 0x33, !UPT ;  /* 0x000000063f057292 */ /* 0x000fe2000f8e333f */
[----:B------:R-:W-:-:S11]  /*6c50*/  ULDC.64 UR22, c[0x0][0x198] ;  /* 0x0000660000167ab9 */ /* 0x000fd60000000a00 */
.L_x_175:
[----:B------:R-:W-:-:S03]  /*6c60*/  UMOV UR6, 0xffffffff ;  /* 0xffffffff00067882 */ /* 0x000fc60000000000 */
[----:B------:R-:W-:Y:S05]  /*6c70*/  BRA.DIV UR6, `(.L_x_164) ;  /* 0x00000012062c7947 */ /* 0x000fea000b800000 */
[----:B------:R-:W-:-:S13]  /*6c80*/  ELECT P6, URZ, PT ;  /* 0x00000000003f782f */ /* 0x000fda00038c0000 */
.L_x_189:
[----:B------:R-:W0:Y:S01]  /*6c90*/  LDC R4, c[0x0][0x28c] ;  /* 0x0000a300ff047b82 */ /* 0x000e220000000800 */
[----:B------:R-:W-:Y:S01]  /*6ca0*/  BSSY B1, `(.L_x_165) ;  /* 0x0000043000017945 */ /* 0x000fe20003800000 */
[----:B0-----:R-:W-:-:S13]  /*6cb0*/  ISETP.LT.OR P6, PT, R4, 0x1, !P6 ;  /* 0x000000010400780c */ /* 0x001fda00077c1670 */
[----:B------:R-:W-:Y:S05]  /*6cc0*/  @P6 BRA `(.L_x_166) ;  /* 0x0000000400006947 */ /* 0x000fea0003800000 */
[----:B------:R-:W-:Y:S02]  /*6cd0*/  IMAD.SHL.U32 R22, R22, 0x40, RZ ;  /* 0x0000004016167824 */ /* 0x000fe400078e00ff */
[----:B------:R-:W-:Y:S02]  /*6ce0*/  IMAD.SHL.U32 R18, R18, 0x80, RZ ;  /* 0x0000008012127824 */ /* 0x000fe400078e00ff */
[----:B------:R-:W-:Y:S02]  /*6cf0*/  IMAD.MOV.U32 R13, RZ, RZ, RZ ;  /* 0x000000ffff0d7224 */ /* 0x000fe400078e00ff */
[----:B------:R-:W-:Y:S02]  /*6d00*/  IMAD.U32 R14, RZ, RZ, UR21 ;  /* 0x00000015ff0e7e24 */ /* 0x000fe4000f8e00ff */
[----:B------:R-:W-:Y:S02]  /*6d10*/  IMAD.MOV.U32 R4, RZ, RZ, R3 ;  /* 0x000000ffff047224 */ /* 0x000fe400078e0003 */
[----:B------:R-:W-:-:S07]  /*6d20*/  IMAD.MOV.U32 R5, RZ, RZ, R8 ;  /* 0x000000ffff057224 */ /* 0x000fce00078e0008 */
.L_x_170:
[----:B------:R-:W0:Y:S01]  /*6d30*/  S2R R7, SR_CgaCtaId ;  /* 0x0000000000077919 */ /* 0x000e220000008800 */
[----:B------:R-:W-:-:S04]  /*6d40*/  MOV R6, 0x400 ;  /* 0x0000040000067802 */ /* 0x000fc80000000f00 */
[----:B0-----:R-:W-:Y:S02]  /*6d50*/  LEA R12, R7, R6, 0x18 ;  /* 0x00000006070c7211 */ /* 0x001fe400078ec0ff */
[----:B------:R-:W-:Y:S01]  /*6d60*/  SHF.L.U32 R6, R4, 0x1f, RZ ;  /* 0x0000001f04067819 */ /* 0x000fe200000006ff */
[----:B------:R-:W0:Y:S02]  /*6d70*/  @!P2 LDC R7, c[0x0][0x500] ;  /* 0x00014000ff07ab82 */ /* 0x000e240000000800 */
[----:B------:R-:W-:-:S04]  /*6d80*/  IMAD R11, R5, 0x8, R12 ;  /* 0x00000008050b7824 */ /* 0x000fc800078e020c */
[----:B------:R-:W1:Y:S02]  /*6d90*/  SYNCS.PHASECHK.TRANS64.TRYWAIT P1, [R11+URZ+0x28], R6 ;  /* 0x000028060b0075a7 */ /* 0x000e64000802017f */
[----:B-1----:R-:W-:Y:S05]  /*6da0*/  @!P1 BRA `(.L_x_167) ;  /* 0x0000001000009947 */ /* 0x002fea0003800000 */
.L_x_190:
[----:B-1----:R-:W-:Y:S01]  /*6db0*/  PRMT R6, R9, 0x9910, RZ ;  /* 0x0000991009067816 */ /* 0x002fe200000000ff */
[----:B0-----:R0:W-:Y:S03]  /*6dc0*/  @!P2 SYNCS.ARRIVE.TRANS64 RZ, [R11+URZ], R7 ;  /* 0x000000070bffa9a7 */ /* 0x0011e6000800003f */
[----:B------:R-:W-:-:S13]  /*6dd0*/  ISETP.NE.AND P1, PT, R6, 0x2, PT ;  /* 0x000000020600780c */ /* 0x000fda0003f25270 */
[----:B0-----:R-:W-:Y:S05]  /*6de0*/  @P1 BRA `(.L_x_168) ;  /* 0x0000000000041947 */ /* 0x001fea0003800000 */
[----:B------:R-:W-:Y:S01]  /*6df0*/  BPT.TRAP 0x1 ;  /* 0x000000040000795c */ /* 0x000fe20000300000 */
.L_x_168:
[----:B------:R-:W-:Y:S05]  /*6e00*/  @P0 BRA `(.L_x_169) ;  /* 0x0000000000040947 */ /* 0x000fea0003800000 */
[----:B------:R-:W-:Y:S01]  /*6e10*/  BPT.TRAP 0x1 ;  /* 0x000000040000795c */ /* 0x000fe20000300000 */
.L_x_169:
[--C-:B------:R-:W-:Y:S01]  /*6e20*/  IMAD R6, R5, 0x4000, R12.reuse ;  /* 0x0000400005067824 */ /* 0x100fe200078e020c */
[----:B------:R-:W-:Y:S01]  /*6e30*/  R2UR UR34, R13 ;  /* 0x000000000d2272ca */ /* 0x000fe200000e0000 */
[----:B------:R-:W-:Y:S01]  /*6e40*/  IMAD R12, R5, 0x8000, R12 ;  /* 0x00008000050c7824 */ /* 0x000fe200078e020c */
[----:B------:R-:W-:Y:S01]  /*6e50*/  R2UR UR33, R11 ;  /* 0x000000000b2172ca */ /* 0x000fe200000e0000 */
[----:B------:R-:W-:Y:S01]  /*6e60*/  VIADD R14, R14, 0xffffffff ;  /* 0xffffffff0e0e7836 */ /* 0x000fe20000000000 */
[----:B------:R-:W-:Y:S01]  /*6e70*/  R2UR UR24, R6 ;  /* 0x00000000061872ca */ /* 0x000fe200000e0000 */
[----:B------:R-:W-:Y:S01]  /*6e80*/  UIADD3 UR6, UP0, UR22, 0xf0, URZ ;  /* 0x000000f016067890 */ /* 0x000fe2000ff1e03f */
[----:B------:R-:W-:Y:S01]  /*6e90*/  R2UR UR8, R12 ;  /* 0x000000000c0872ca */ /* 0x000fe200000e0000 */
[----:B------:R-:W-:Y:S01]  /*6ea0*/  UIADD3 UR30, UP1, UR22, 0x1f0, URZ ;  /* 0x000001f0161e7890 */ /* 0x000fe2000ff3e03f */
[----:B------:R-:W-:Y:S01]  /*6eb0*/  R2UR UR36, R19 ;  /* 0x00000000132472ca */ /* 0x000fe200000e0000 */
[----:B------:R-:W-:Y:S01]  /*6ec0*/  UIADD3.X UR7, URZ, UR23, URZ, UP0, !UPT ;  /* 0x000000173f077290 */ /* 0x000fe200087fe43f */
[----:B------:R-:W-:Y:S01]  /*6ed0*/  R2UR UR35, R22 ;  /* 0x00000000162372ca */ /* 0x000fe200000e0000 */
[----:B------:R-:W-:Y:S01]  /*6ee0*/  UIADD3.X UR31, URZ, UR23, URZ, UP1, !UPT ;  /* 0x000000173f1f7290 */ /* 0x000fe20008ffe43f */
[----:B------:R-:W-:Y:S01]  /*6ef0*/  R2UR UR19, R18 ;  /* 0x00000000121372ca */ /* 0x000fe200000e0000 */
[----:B------:R-:W-:Y:S01]  /*6f00*/  UIADD3 UR26, UR34, 0x40, URZ ;  /* 0x00000040221a7890 */ /* 0x000fe2000fffe03f */
[----:B------:R-:W-:Y:S01]  /*6f10*/  ISETP.GT.AND P3, PT, R14, 0x1, PT ;  /* 0x000000010e00780c */ /* 0x000fe20003f64270 */
[----:B------:R-:W-:Y:S01]  /*6f20*/  VIADD R5, R5, 0x1 ;  /* 0x0000000105057836 */ /* 0x000fe20000000000 */
[----:B------:R-:W-:Y:S01]  /*6f30*/  UMOV UR14, 0x0 ;  /* 0x00000000000e7882 */ /* 0x000fe20000000000 */
[----:B------:R-:W-:Y:S01]  /*6f40*/  UIADD3 UR32, UR24, 0x180, URZ ;  /* 0x0000018018207890 */ /* 0x000fe2000fffe03f */
[----:B------:R-:W-:Y:S01]  /*6f50*/  VIADD R13, R13, 0x80 ;  /* 0x000000800d0d7836 */ /* 0x000fe20000000000 */
[----:B------:R-:W-:Y:S01]  /*6f60*/  UIADD3 UR24, UR24, 0x2180, URZ ;  /* 0x0000218018187890 */ /* 0x000fe2000fffe03f */
[----:B------:R-:W-:Y:S01]  /*6f70*/  ISETP.NE.AND P1, PT, R5, 0x5, PT ;  /* 0x000000050500780c */ /* 0x000fe20003f25270 */
[----:B------:R-:W-:-:S02]  /*6f80*/  UIADD3 UR16, UR8, 0x14180, URZ ;  /* 0x0001418008107890 */ /* 0x000fc4000fffe03f */
[----:B------:R-:W-:Y:S01]  /*6f90*/  UIADD3 UR8, UR8, 0x18180, URZ ;  /* 0x0001818008087890 */ /* 0x000fe2000fffe03f */
[----:B------:R-:W-:Y:S01]  /*6fa0*/  SEL R7, RZ, 0x1, P1 ;  /* 0x00000001ff077807 */ /* 0x000fe20000800000 */
[----:B------:R-:W-:Y:S01]  /*6fb0*/  UMOV UR15, 0x10000000 ;  /* 0x10000000000f7882 */ /* 0x000fe20000000000 */
[----:B------:R-:W-:Y:S01]  /*6fc0*/  UMOV UR25, UR33 ;  /* 0x0000002100197c82 */ /* 0x000fe20008000000 */
[----:B------:R-:W-:Y:S01]  /*6fd0*/  UMOV UR28, UR36 ;  /* 0x00000024001c7c82 */ /* 0x000fe20008000000 */
[----:B------:R-:W-:Y:S01]  /*6fe0*/  UMOV UR27, UR35 ;  /* 0x00000023001b7c82 */ /* 0x000fe20008000000 */
[----:B------:R-:W-:Y:S01]  /*6ff0*/  UMOV UR17, UR33 ;  /* 0x0000002100117c82 */ /* 0x000fe20008000000 */
[----:B------:R-:W-:Y:S01]  /*7000*/  UMOV UR18, UR34 ;  /* 0x0000002200127c82 */ /* 0x000fe20008000000 */
[----:B------:R-:W-:Y:S01]  /*7010*/  UMOV UR20, UR36 ;  /* 0x0000002400147c82 */ /* 0x000fe20008000000 */
[----:B------:R0:W-:Y:S01]  /*7020*/  UTMALDG.3D [UR32], [UR6], desc[UR14] ;  /* 0x00000e20060075b4 */ /* 0x0001e20008011000 */
[----:B------:R-:W-:Y:S01]  /*7030*/  UMOV UR9, UR33 ;  /* 0x0000002100097c82 */ /* 0x000fe20008000000 */
[----:B------:R-:W-:Y:S01]  /*7040*/  UMOV UR11, UR19 ;  /* 0x00000013000b7c82 */ /* 0x000fe20008000000 */
[----:B------:R-:W-:Y:S01]  /*7050*/  UMOV UR12, UR36 ;  /* 0x00000024000c7c82 */ /* 0x000fe20008000000 */
[----:B------:R-:W-:Y:S01]  /*7060*/  UMOV UR10, UR26 ;  /* 0x0000001a000a7c82 */ /* 0x000fe20008000000 */
[----:B------:R-:W-:-:S02]  /*7070*/  LOP3.LUT R4, R4, R7, RZ, 0x3c, !PT ;  /* 0x0000000704047212 */ /* 0x000fc400078e3cff */
[----:B------:R-:W-:Y:S01]  /*7080*/  SEL R5, R5, RZ, P1 ;  /* 0x000000ff05057207 */ /* 0x000fe20000800000 */
[----:B------:R0:W-:Y:S01]  /*7090*/  UTMALDG.3D [UR24], [UR6], desc[UR14] ;  /* 0x00000e18060075b4 */ /* 0x0001e20008011000 */
[----:B------:R0:W-:Y:S01]  /*70a0*/  UTMALDG.3D [UR16], [UR30], desc[UR14] ;  /* 0x00000e101e0075b4 */ /* 0x0001e20008011000 */
[----:B------:R0:W-:Y:S02]  /*70b0*/  UTMALDG.3D [UR8], [UR30], desc[UR14] ;  /* 0x00000e081e0075b4 */ /* 0x0001e40008011000 */
[----:B0-----:R-:W-:Y:S05]  /*70c0*/  @P3 BRA `(.L_x_170) ;  /* 0xfffffffc00183947 */ /* 0x001fea000383ffff */
.L_x_166:
[----:B------:R-:W-:Y:S05]  /*70d0*/  BSYNC B1 ;  /* 0x0000000000017941 */ /* 0x000fea0003800000 */
.L_x_165:
[----:B------:R-:W2:Y:S01]  /*70e0*/  LDL.64 R20, [R1] ;  /* 0x0000000001147983 */ /* 0x000ea20000100a00 */
[----:B------:R-:W-:Y:S01]  /*70f0*/  LOP3.LUT P4, RZ, R10, 0xff, RZ, 0xc0, !PT ;  /* 0x000000ff0aff7812 */ /* 0x000fe2000788c0ff */
[----:B------:R-:W-:Y:S01]  /*7100*/  VIADD R7, R8, UR40 ;  /* 0x0000002808077c36 */ /* 0x000fe20008000000 */
[----:B------:R-:W-:Y:S01]  /*7110*/  ULDC.64 UR6, c[0x0][0x650] ;  /* 0x0001940000067ab9 */ /* 0x000fe20000000a00 */
[----:B------:R-:W-:Y:S01]  /*7120*/  IMAD.U32 R8, RZ, RZ, UR40 ;  /* 0x00000028ff087e24 */ /* 0x000fe2000f8e00ff */
[----:B------:R-:W-:Y:S01]  /*7130*/  UISETP.GE.U32.AND UP0, UPT, UR40, 0x5, UPT ;  /* 0x000000052800788c */ /* 0x000fe2000bf06070 */
[----:B------:R-:W-:Y:S01]  /*7140*/  BSSY B1, `(.L_x_171) ;  /* 0x000006b000017945 */ /* 0x000fe20003800000 */
[----:B------:R-:W-:Y:S01]  /*7150*/  ISETP.GT.U32.AND P1, PT, R7, 0x4, PT ;  /* 0x000000040700780c */ /* 0x000fe20003f24070 */
[----:B------:R-:W-:Y:S01]  /*7160*/  IMAD.MOV.U32 R22, RZ, RZ, -0x1 ;  /* 0xffffffffff167424 */ /* 0x000fe200078e00ff */
[----:B------:R-:W-:Y:S01]  /*7170*/  PRMT R10, RZ, 0x7610, R10 ;  /* 0x00007610ff0a7816 */ /* 0x000fe2000000000a */
[----:B------:R-:W-:Y:S01]  /*7180*/  IMAD.MOV.U32 R18, RZ, RZ, -0x1 ;  /* 0xffffffffff127424 */ /* 0x000fe200078e00ff */
[----:B------:R-:W-:Y:S01]  /*7190*/  ISETP.LT.U32.AND P1, PT, R8, 0x5, P1 ;  /* 0x000000050800780c */ /* 0x000fe20000f21070 */
[----:B------:R-:W-:Y:S01]  /*71a0*/  IMAD.MOV.U32 R19, RZ, RZ, -0x1 ;  /* 0xffffffffff137424 */ /* 0x000fe200078e00ff */
[----:B------:R-:W-:Y:S01]  /*71b0*/  PLOP3.LUT P3, PT, PT, PT, UP0, 0x80, 0x0 ;  /* 0x000000000000781c */ /* 0x000fe20003f6f008 */
[----:B------:R-:W0:Y:S01]  /*71c0*/  @P4 S2R R5, SR_CgaCtaId ;  /* 0x0000000000054919 */ /* 0x000e220000008800 */
[----:B------:R-:W-:-:S04]  /*71d0*/  @P4 MOV R4, 0x400 ;  /* 0x0000040000044802 */ /* 0x000fc80000000f00 */
[----:B0-----:R-:W-:Y:S01]  /*71e0*/  @P4 LEA R6, R5, R4, 0x18 ;  /* 0x0000000405064211 */ /* 0x001fe200078ec0ff */
[----:B------:R-:W-:Y:S01]  /*71f0*/  IMAD.WIDE.U32 R4, R7, -0x33333333, RZ ;  /* 0xcccccccd07047825 */ /* 0x000fe200078e00ff */
[----:B------:R-:W-:Y:S02]  /*7200*/  SEL R4, RZ, 0x1, !P1 ;  /* 0x00000001ff047807 */ /* 0x000fe40004800000 */
[----:B------:R0:W-:Y:S02]  /*7210*/  @P4 SYNCS.ARRIVE.TRANS64.A1T0 RZ, [R6+URZ+0x88], RZ ;  /* 0x000088ff06ff49a7 */ /* 0x0001e4000810003f */
[----:B------:R-:W-:Y:S02]  /*7220*/  LOP3.LUT R3, R3, R4, RZ, 0x3c, !PT ;  /* 0x0000000403037212 */ /* 0x000fe400078e3cff */
[----:B------:R-:W-:Y:S02]  /*7230*/  PRMT R4, RZ, 0x7610, R4 ;  /* 0x00007610ff047816 */ /* 0x000fe40000000004 */
[----:B0-----:R-:W-:-:S04]  /*7240*/  SHF.R.U32.HI R6, RZ, 0x2, R5 ;  /* 0x00000002ff067819 */ /* 0x001fc80000011605 */
[----:B------:R-:W-:Y:S01]  /*7250*/  @P3 LOP3.LUT R3, R3, 0x1, R6, 0x78, !PT ;  /* 0x0000000103033812 */ /* 0x000fe200078e7806 */
[----:B------:R-:W-:Y:S01]  /*7260*/  IMAD R8, R6, -0x5, R7 ;  /* 0xfffffffb06087824 */ /* 0x000fe200078e0207 */
[----:B--2---:R-:W-:-:S04]  /*7270*/  IADD3 R16, P4, R16, R20, RZ ;  /* 0x0000001410107210 */ /* 0x004fc80007f9e0ff */
[----:B------:R-:W-:Y:S01]  /*7280*/  ISETP.GE.U32.AND P1, PT, R16, UR6, PT ;  /* 0x0000000610007c0c */ /* 0x000fe2000bf26070 */
[----:B------:R-:W-:-:S05]  /*7290*/  IMAD.X R17, R17, 0x1, R0, P4 ;  /* 0x0000000111117824 */ /* 0x000fca00020e0600 */
[----:B------:R-:W-:-:S13]  /*72a0*/  ISETP.GE.U32.AND.EX P1, PT, R17, UR7, PT, P1 ;  /* 0x0000000711007c0c */ /* 0x000fda000bf26110 */
[----:B------:R-:W-:Y:S05]  /*72b0*/  @P1 BRA `(.L_x_172) ;  /* 0x00000004004c1947 */ /* 0x000fea0003800000 */
[----:B------:R-:W0:Y:S01]  /*72c0*/  S2R R12, SR_CTAID.X ;  /* 0x00000000000c7919 */ /* 0x000e220000002500 */
[----:B------:R-:W-:Y:S01]  /*72d0*/  ULDC.64 UR6, c[0x0][0x628] ;  /* 0x00018a0000067ab9 */ /* 0x000fe20000000a00 */
[----:B------:R-:W1:Y:S01]  /*72e0*/  LDC R13, c[0x0][0x144] ;  /* 0x00005100ff0d7b82 */ /* 0x000e620000000800 */
[----:B------:R-:W-:Y:S01]  /*72f0*/  ISETP.NE.U32.AND P1, PT, RZ, UR6, PT ;  /* 0x00000006ff007c0c */ /* 0x000fe2000bf25070 */
[----:B------:R-:W2:Y:S01]  /*7300*/  S2R R11, SR_CTAID.Y ;  /* 0x00000000000b7919 */ /* 0x000ea20000002600 */
[----:B------:R-:W-:Y:S01]  /*7310*/  ULDC UR8, c[0x0][0x150] ;  /* 0x0000540000087ab9 */ /* 0x000fe20000000800 */
[----:B------:R-:W-:Y:S01]  /*7320*/  ULDC UR9, c[0x0][0x630] ;  /* 0x00018c0000097ab9 */ /* 0x000fe20000000800 */
[----:B------:R-:W-:Y:S01]  /*7330*/  ISETP.NE.AND.EX P1, PT, RZ, UR7, PT, P1 ;  /* 0x00000007ff007c0c */ /* 0x000fe2000bf25310 */
[----:B------:R-:W-:Y:S01]  /*7340*/  IMAD.MOV.U32 R4, RZ, RZ, R16 ;  /* 0x000000ffff047224 */ /* 0x000fe200078e0010 */
[----:B0-----:R-:W-:-:S05]  /*7350*/  I2FP.F32.U32 R5, R12 ;  /* 0x0000000c00057245 */ /* 0x001fca0000201000 */
[----:B------:R-:W-:Y:S01]  /*7360*/  FMUL R14, R5, UR8 ;  /* 0x00000008050e7c20 */ /* 0x000fe20008400000 */
[----:B------:R-:W-:-:S05]  /*7370*/  IMAD.MOV.U32 R5, RZ, RZ, R17 ;  /* 0x000000ffff057224 */ /* 0x000fca00078e0011 */
[----:B--2---:R-:W-:Y:S05]  /*7380*/  @!P1 BRA `(.L_x_173) ;  /* 0x0000000000289947 */ /* 0x004fea0003800000 */
[----:B------:R-:W-:Y:S02]  /*7390*/  ULDC UR8, c[0x0][0x634] ;  /* 0x00018d0000087ab9 */ /* 0x000fe40000000800 */
[----:B------:R-:W-:-:S05]  /*73a0*/  IADD3 R5, P1, R16, UR8, RZ ;  /* 0x0000000810057c10 */ /* 0x000fca000ff3e0ff */
[----:B------:R-:W-:-:S04]  /*73b0*/  IMAD.X R15, RZ, RZ, R17, P1 ;  /* 0x000000ffff0f7224 */ /* 0x000fc800008e0611 */
[----:B------:R-:W-:-:S04]  /*73c0*/  IMAD.WIDE.U32 R6, R15, UR6, RZ ;  /* 0x000000060f067c25 */ /* 0x000fc8000f8e00ff */
[----:B------:R-:W-:-:S04]  /*73d0*/  IMAD.WIDE.U32 R6, P1, R5, UR7, R6 ;  /* 0x0000000705067c25 */ /* 0x000fc8000f820006 */
[----:B------:R-:W-:-:S04]  /*73e0*/  IMAD.WIDE.U32 R4, R5, UR6, RZ ;  /* 0x0000000605047c25 */ /* 0x000fc8000f8e00ff */
[----:B------:R-:W-:Y:S01]  /*73f0*/  IMAD.MOV.U32 R4, RZ, RZ, R7 ;  /* 0x000000ffff047224 */ /* 0x000fe200078e0007 */
[----:B------:R-:W-:Y:S01]  /*7400*/  IADD3 RZ, P3, R5, R6, RZ ;  /* 0x0000000605ff7210 */ /* 0x000fe20007f7e0ff */
[----:B------:R-:W-:-:S04]  /*7410*/  IMAD.X R5, RZ, RZ, RZ, P1 ;  /* 0x000000ffff057224 */ /* 0x000fc800008e06ff */
[----:B------:R-:W-:-:S08]  /*7420*/  IMAD.WIDE.U32.X R4, R15, UR7, R4, P3 ;  /* 0x000000070f047c25 */ /* 0x000fd000098e0404 */
.L_x_173:
[--C-:B------:R-:W-:Y:S01]  /*7430*/  SHF.R.U64 R19, R4, UR9, R5.reuse ;  /* 0x0000000904137c19 */ /* 0x100fe20008001205 */
[----:B------:R-:W0:Y:S01]  /*7440*/  F2I.U32.TRUNC.NTZ R14, R14 ;  /* 0x0000000e000e7305 */ /* 0x000e22000020f000 */
[----:B------:R-:W-:Y:S01]  /*7450*/  SHF.R.U32.HI R4, RZ, UR9, R5 ;  /* 0x00000009ff047c19 */ /* 0x000fe20008011605 */
[----:B------:R-:W-:Y:S01]  /*7460*/  ULDC.64 UR6, c[0x0][0x620] ;  /* 0x0001880000067ab9 */ /* 0x000fe20000000a00 */
[----:B------:R-:W-:Y:S01]  /*7470*/  IADD3 R7, P1, RZ, -R19, RZ ;  /* 0x80000013ff077210 */ /* 0x000fe20007f3e0ff */
[----:B------:R-:W-:Y:S01]  /*7480*/  ULDC.64 UR8, c[0x0][0x640] ;  /* 0x0001900000087ab9 */ /* 0x000fe20000000a00 */
[----:B------:R-:W2:Y:S03]  /*7490*/  LDC R18, c[0x0][0x148] ;  /* 0x00005200ff127b82 */ /* 0x000ea60000000800 */
[----:B------:R-:W-:Y:S01]  /*74a0*/  IMAD.X R4, RZ, RZ, ~R4, P1 ;  /* 0x000000ffff047224 */ /* 0x000fe200008e0e04 */
[----:B------:R-:W-:-:S03]  /*74b0*/  ISETP.NE.U32.AND P1, PT, RZ, UR8, PT ;  /* 0x00000008ff007c0c */ /* 0x000fc6000bf25070 */
[----:B------:R-:W-:Y:S01]  /*74c0*/  IMAD R6, R4, UR6, RZ ;  /* 0x0000000604067c24 */ /* 0x000fe2000f8e02ff */
[----:B------:R-:W-:Y:S01]  /*74d0*/  ISETP.NE.AND.EX P1, PT, RZ, UR9, PT, P1 ;  /* 0x00000009ff007c0c */ /* 0x000fe2000bf25310 */
[----:B------:R-:W-:Y:S01]  /*74e0*/  IMAD.WIDE.U32 R4, R7, UR6, R16 ;  /* 0x0000000607047c25 */ /* 0x000fe2000f8e0010 */
[----:B------:R-:W-:-:S03]  /*74f0*/  ULDC UR6, c[0x0][0x618] ;  /* 0x0001860000067ab9 */ /* 0x000fc60000000800 */
[----:B------:R-:W-:Y:S01]  /*7500*/  IMAD R7, R7, UR7, R6 ;  /* 0x0000000707077c24 */ /* 0x000fe2000f8e0206 */
[----:B------:R-:W-:Y:S01]  /*7510*/  ULDC UR7, c[0x0][0x154] ;  /* 0x0000550000077ab9 */ /* 0x000fe20000000800 */
[----:B0-----:R-:W-:Y:S02]  /*7520*/  IMAD.MOV R6, RZ, RZ, -R14 ;  /* 0x000000ffff067224 */ /* 0x001fe400078e0a0e */
[----:B------:R-:W-:Y:S02]  /*7530*/  IMAD.IADD R5, R5, 0x1, R7 ;  /* 0x0000000105057824 */ /* 0x000fe400078e0207 */
[----:B-1----:R-:W-:Y:S01]  /*7540*/  IMAD R12, R13, R6, R12 ;  /* 0x000000060d0c7224 */ /* 0x002fe200078e020c */
[----:B------:R-:W-:Y:S02]  /*7550*/  I2FP.F32.U32 R6, R11 ;  /* 0x0000000b00067245 */ /* 0x000fe40000201000 */
[--C-:B------:R-:W-:Y:S02]  /*7560*/  SHF.R.U64 R13, R4, UR6, R5.reuse ;  /* 0x00000006040d7c19 */ /* 0x100fe40008001205 */
[----:B------:R-:W-:Y:S01]  /*7570*/  SHF.R.U32.HI R4, RZ, UR6, R5 ;  /* 0x00000006ff047c19 */ /* 0x000fe20008011605 */
[----:B------:R-:W-:Y:S01]  /*7580*/  FMUL R6, R6, UR7 ;  /* 0x0000000706067c20 */ /* 0x000fe20008400000 */
[----:B------:R-:W-:-:S02]  /*7590*/  ULDC UR6, c[0x0][0x608] ;  /* 0x0001820000067ab9 */ /* 0x000fc40000000800 */
[--C-:B------:R-:W-:Y:S01]  /*75a0*/  SHF.R.U64 R15, R13, UR6, R4.reuse ;  /* 0x000000060d0f7c19 */ /* 0x100fe20008001204 */
[----:B------:R0:W1:Y:S01]  /*75b0*/  F2I.U32.TRUNC.NTZ R20, R6 ;  /* 0x0000000600147305 */ /* 0x000062000020f000 */
[----:B------:R-:W-:Y:S01]  /*75c0*/  SHF.R.U32.HI R4, RZ, UR6, R4 ;  /* 0x00000006ff047c19 */ /* 0x000fe20008011604 */
[----:B------:R-:W-:-:S03]  /*75d0*/  ULDC UR6, c[0x0][0x658] ;  /* 0x0001960000067ab9 */ /* 0x000fc60000000800 */
[--C-:B------:R-:W-:Y:S02]  /*75e0*/  SHF.R.U64 R14, R15, UR6, R4.reuse ;  /* 0x000000060f0e7c19 */ /* 0x100fe40008001204 */
[----:B------:R-:W-:-:S03]  /*75f0*/  SHF.R.U32.HI R21, RZ, UR6, R4 ;  /* 0x00000006ff157c19 */ /* 0x000fc60008011604 */
[----:B------:R-:W-:Y:S02]  /*7600*/  IMAD.MOV.U32 R4, RZ, RZ, R14 ;  /* 0x000000ffff047224 */ /* 0x000fe400078e000e */
[----:B------:R-:W-:Y:S01]  /*7610*/  IMAD.MOV.U32 R5, RZ, RZ, R21 ;  /* 0x000000ffff057224 */ /* 0x000fe200078e0015 */
[----:B0-----:R-:W-:Y:S06]  /*7620*/  @!P1 BRA `(.L_x_174) ;  /* 0x0000000000289947 */ /* 0x001fec0003800000 */
        /* <DEDUP_REMOVED lines=10> */
.L_x_174:
[----:B------:R-:W-:Y:S01]  /*76d0*/  ISETP.NE.AND P1, PT, R2, 0x1, PT ;  /* 0x000000010200780c */ /* 0x000fe20003f25270 */
[----:B------:R-:W-:Y:S01]  /*76e0*/  ULDC UR6, c[0x0][0x648] ;  /* 0x0001920000067ab9 */ /* 0x000fe20000000800 */
[----:B------:R-:W-:Y:S01]  /*76f0*/  LOP3.LUT R15, R15, UR5, RZ, 0xc0, !PT ;  /* 0x000000050f0f7c12 */ /* 0x000fe2000f8ec0ff */
[----:B-1----:R-:W-:Y:S01]  /*7700*/  IMAD.MOV R20, RZ, RZ, -R20 ;  /* 0x000000ffff147224 */ /* 0x002fe200078e0a14 */
[----:B------:R-:W-:Y:S01]  /*7710*/  SHF.R.U64 R4, R4, UR6, R5 ;  /* 0x0000000604047c19 */ /* 0x000fe20008001205 */
[----:B------:R-:W-:Y:S01]  /*7720*/  ULDC UR6, c[0x0][0x638] ;  /* 0x00018e0000067ab9 */ /* 0x000fe20000000800 */
[----:B------:R-:W-:Y:S01]  /*7730*/  LOP3.LUT R13, R13, UR4, RZ, 0xc0, !PT ;  /* 0x000000040d0d7c12 */ /* 0x000fe2000f8ec0ff */
[----:B------:R-:W-:Y:S02]  /*7740*/  ULDC UR7, c[0x0][0x610] ;  /* 0x0001840000077ab9 */ /* 0x000fe40000000800 */
[----:B------:R-:W-:Y:S02]  /*7750*/  IMAD.MOV R5, RZ, RZ, -R4 ;  /* 0x000000ffff057224 */ /* 0x000fe400078e0a04 */
[----:B------:R-:W-:-:S02]  /*7760*/  IMAD R15, R4, UR13, R15 ;  /* 0x0000000d040f7c24 */ /* 0x000fc4000f8e020f */
[----:B--2---:R-:W-:Y:S02]  /*7770*/  @P1 IMAD R12, R18, R20, R11 ;  /* 0x00000014120c1224 */ /* 0x004fe400078e020b */
[----:B------:R-:W-:Y:S01]  /*7780*/  IMAD R14, R5, UR6, R14 ;  /* 0x00000006050e7c24 */ /* 0x000fe2000f8e020e */
[----:B------:R-:W-:Y:S01]  /*7790*/  ULDC UR6, c[0x0][0x600] ;  /* 0x0001800000067ab9 */ /* 0x000fe20000000800 */
[----:B------:R-:W-:Y:S02]  /*77a0*/  IMAD R12, R15, UR7, R12 ;  /* 0x000000070f0c7c24 */ /* 0x000fe4000f8e020c */
[----:B------:R-:W-:Y:S02]  /*77b0*/  IMAD R5, R14, UR6, R13 ;  /* 0x000000060e057c24 */ /* 0x000fe4000f8e020d */
[----:B------:R-:W-:-:S03]  /*77c0*/  IMAD.MOV.U32 R4, RZ, RZ, 0x1 ;  /* 0x00000001ff047424 */ /* 0x000fc600078e00ff */
[----:B------:R-:W-:Y:S02]  /*77d0*/  SEL R18, R5, R12, !P1 ;  /* 0x0000000c05127207 */ /* 0x000fe40004800000 */
[----:B------:R-:W-:-:S07]  /*77e0*/  SEL R22, R12, R5, !P1 ;  /* 0x000000050c167207 */ /* 0x000fce0004800000 */
.L_x_172:
[----:B------:R-:W-:Y:S05]  /*77f0*/  BSYNC B1 ;  /* 0x0000000000017941 */ /* 0x000fea0003800000 */
.L_x_171:
[----:B------:R-:W-:-:S13]  /*7800*/  LOP3.LUT P1, RZ, R4, 0xff, RZ, 0xc0, !PT ;  /* 0x000000ff04ff7812 */ /* 0x000fda000782c0ff */
[----:B------:R-:W-:Y:S05]  /*7810*/  @P1 BRA `(.L_x_175) ;  /* 0xfffffff400101947 */ /* 0x000fea000383ffff */
[----:B------:R-:W-:Y:S05]  /*7820*/  BSYNC B0 ;  /* 0x0000000000007941 */ /* 0x000fea0003800000 */
.L_x_163:
[----:B------:R-:W-:-:S03]  /*7830*/  UMOV UR6, 0xffffffff ;  /* 0xffffffff00067882 */ /* 0x000fc60000000000 */
[----:B------:R-:W-:Y:S05]  /*7840*/  BRA.DIV UR6, `(.L_x_176) ;  /* 0x00000006066c7947 */ /* 0x000fea000b800000 */
[----:B------:R-:W-:-:S13]  /*7850*/  ELECT P6, URZ, PT ;  /* 0x00000000003f782f */ /* 0x000fda00038c0000 */
.L_x_193:
[----:B------:R-:W-:Y:S04]  /*7860*/  BSSY B0, `(.L_x_177) ;  /* 0x0000034000007945 */ /* 0x000fe80003800000 */
[----:B------:R-:W-:Y:S05]  /*7870*/  @!P6 BRA `(.L_x_178) ;  /* 0x0000000000c8e947 */ /* 0x000fea0003800000 */
[----:B------:R-:W-:-:S04]  /*7880*/  LOP3.LUT R23, R23, 0x2, RZ, 0xfc, !PT ;  /* 0x0000000217177812 */ /* 0x000fc800078efcff */
[----:B------:R-:W-:-:S13]  /*7890*/  ISETP.NE.AND P0, PT, R23, 0x3, PT ;  /* 0x000000031700780c */ /* 0x000fda0003f05270 */
[----:B------:R-:W-:Y:S05]  /*78a0*/  @!P0 BRA `(.L_x_179) ;  /* 0x0000000000048947 */ /* 0x000fea0003800000 */
[----:B------:R-:W-:Y:S01]  /*78b0*/  BPT.TRAP 0x1 ;  /* 0x000000040000795c */ /* 0x000fe20000300000 */
.L_x_179:
[----:B------:R-:W0:Y:S01]  /*78c0*/  S2R R5, SR_CgaCtaId ;  /* 0x0000000000057919 */ /* 0x000e220000008800 */
[----:B------:R-:W-:Y:S02]  /*78d0*/  MOV R0, 0x400 ;  /* 0x0000040000007802 */ /* 0x000fe40000000f00 */
[----:B------:R-:W-:Y:S02]  /*78e0*/  SHF.L.U32 R2, R3, 0x1f, RZ ;  /* 0x0000001f03027819 */ /* 0x000fe400000006ff */
[----:B0-----:R-:W-:-:S05]  /*78f0*/  LEA R5, R5, R0, 0x18 ;  /* 0x0000000005057211 */ /* 0x001fca00078ec0ff */
[----:B------:R-:W-:-:S04]  /*7900*/  VIADD R5, R5, 0x28 ;  /* 0x0000002805057836 */ /* 0x000fc80000000000 */
[C---:B------:R-:W-:Y:S02]  /*7910*/  IMAD R7, R8.reuse, 0x8, R5 ;  /* 0x0000000808077824 */ /* 0x040fe400078e0205 */
[----:B------:R-:W-:Y:S02]  /*7920*/  VIADD R8, R8, 0x1 ;  /* 0x0000000108087836 */ /* 0x000fe40000000000 */
[----:B------:R-:W0:Y:S03]  /*7930*/  SYNCS.PHASECHK.TRANS64.TRYWAIT P0, [R7+URZ], R2 ;  /* 0x00000002070075a7 */ /* 0x000e26000800017f */
[----:B------:R-:W-:-:S04]  /*7940*/  ISETP.NE.AND P1, PT, R8, 0x5, PT ;  /* 0x000000050800780c */ /* 0x000fc80003f25270 */
[----:B------:R-:W-:Y:S02]  /*7950*/  SEL R0, RZ, 0x1, P1 ;  /* 0x00000001ff007807 */ /* 0x000fe40000800000 */
[----:B------:R-:W-:Y:S02]  /*7960*/  SEL R8, R8, RZ, P1 ;  /* 0x000000ff08087207 */ /* 0x000fe40000800000 */
[----:B------:R-:W-:-:S03]  /*7970*/  LOP3.LUT R9, R3, R0, RZ, 0x3c, !PT ;  /* 0x0000000003097212 */ /* 0x000fc600078e3cff */
[----:B------:R-:W-:Y:S01]  /*7980*/  IMAD R6, R8, 0x8, R5 ;  /* 0x0000000808067824 */ /* 0x000fe200078e0205 */
[----:B------:R-:W-:Y:S01]  /*7990*/  SHF.L.U32 R3, R9, 0x1f, RZ ;  /* 0x0000001f09037819 */ /* 0x000fe200000006ff */
[----:B0-----:R-:W-:Y:S06]  /*79a0*/  @!P0 BRA `(.L_x_180) ;  /* 0x0000000400348947 */ /* 0x001fec0003800000 */
.L_x_194:
[----:B------:R-:W1:Y:S01]  /*79b0*/  SYNCS.PHASECHK.TRANS64.TRYWAIT P0, [R6+URZ], R3 ;  /* 0x00000003060075a7 */ /* 0x000e62000800017f */
[----:B------:R-:W-:-:S05]  /*79c0*/  VIADD R0, R8, 0x1 ;  /* 0x0000000108007836 */ /* 0x000fca0000000000 */
[----:B------:R-:W-:-:S04]  /*79d0*/  ISETP.NE.AND P1, PT, R0, 0x5, PT ;  /* 0x000000050000780c */ /* 0x000fc80003f25270 */
[----:B0-----:R-:W-:Y:S02]  /*79e0*/  SEL R2, RZ, 0x1, P1 ;  /* 0x00000001ff027807 */ /* 0x001fe40000800000 */
[----:B------:R-:W-:Y:S02]  /*79f0*/  SEL R0, R0, RZ, P1 ;  /* 0x000000ff00007207 */ /* 0x000fe40000800000 */
[----:B------:R-:W-:-:S03]  /*7a00*/  LOP3.LUT R9, R9, R2, RZ, 0x3c, !PT ;  /* 0x0000000209097212 */ /* 0x000fc600078e3cff */
[----:B------:R-:W-:Y:S01]  /*7a10*/  IMAD R7, R0, 0x8, R5 ;  /* 0x0000000800077824 */ /* 0x000fe200078e0205 */
[----:B------:R-:W-:Y:S01]  /*7a20*/  SHF.L.U32 R4, R9, 0x1f, RZ ;  /* 0x0000001f09047819 */ /* 0x000fe200000006ff */
[----:B-1----:R-:W-:Y:S06]  /*7a30*/  @!P0 BRA `(.L_x_181) ;  /* 0x0000000400248947 */ /* 0x002fec0003800000 */
.L_x_195:
[----:B------:R-:W1:Y:S01]  /*7a40*/  SYNCS.PHASECHK.TRANS64.TRYWAIT P0, [R7+URZ], R4 ;  /* 0x00000004070075a7 */ /* 0x000e62000800017f */
[----:B------:R-:W-:-:S05]  /*7a50*/  VIADD R0, R0, 0x1 ;  /* 0x0000000100007836 */ /* 0x000fca0000000000 */
[----:B------:R-:W-:-:S04]  /*7a60*/  ISETP.NE.AND P1, PT, R0, 0x5, PT ;  /* 0x000000050000780c */ /* 0x000fc80003f25270 */
[----:B------:R-:W-:Y:S02]  /*7a70*/  SEL R2, RZ, 0x1, P1 ;  /* 0x00000001ff027807 */ /* 0x000fe40000800000 */
[----:B------:R-:W-:Y:S02]  /*7a80*/  SEL R0, R0, RZ, P1 ;  /* 0x000000ff00007207 */ /* 0x000fe40000800000 */
[----:B------:R-:W-:-:S03]  /*7a90*/  LOP3.LUT R9, R9, R2, RZ, 0x3c, !PT ;  /* 0x0000000209097212 */ /* 0x000fc600078e3cff */
[----:B0-----:R-:W-:Y:S01]  /*7aa0*/  IMAD R6, R0, 0x8, R5 ;  /* 0x0000000800067824 */ /* 0x001fe200078e0205 */
[----:B------:R-:W-:Y:S01]  /*7ab0*/  SHF.L.U32 R3, R9, 0x1f, RZ ;  /* 0x0000001f09037819 */ /* 0x000fe200000006ff */
[----:B-1----:R-:W-:Y:S06]  /*7ac0*/  @!P0 BRA `(.L_x_182) ;  /* 0x0000000400148947 */ /* 0x002fec0003800000 */
.L_x_196:
[----:B------:R-:W1:Y:S01]  /*7ad0*/  SYNCS.PHASECHK.TRANS64.TRYWAIT P0, [R6+URZ], R3 ;  /* 0x00000003060075a7 */ /* 0x000e62000800017f */
[----:B------:R-:W-:-:S05]  /*7ae0*/  VIADD R0, R0, 0x1 ;  /* 0x0000000100007836 */ /* 0x000fca0000000000 */
[----:B------:R-:W-:-:S04]  /*7af0*/  ISETP.NE.AND P1, PT, R0, 0x5, PT ;  /* 0x000000050000780c */ /* 0x000fc80003f25270 */
[----:B------:R-:W-:Y:S02]  /*7b00*/  SEL R2, RZ, 0x1, P1 ;  /* 0x00000001ff027807 */ /* 0x000fe40000800000 */
[----:B------:R-:W-:Y:S02]  /*7b10*/  SEL R0, R0, RZ, P1 ;  /* 0x000000ff00007207 */ /* 0x000fe40000800000 */
[----:B------:R-:W-:Y:S01]  /*7b20*/  LOP3.LUT R2, R9, R2, RZ, 0x3c, !PT ;  /* 0x0000000209027212 */ /* 0x000fe200078e3cff */
[----:B-1----:R-:W-:Y:S06]  /*7b30*/  @!P0 BRA `(.L_x_183) ;  /* 0x00000004000c8947 */ /* 0x002fec0003800000 */
.L_x_197:
[----:B------:R-:W-:Y:S01]  /*7b40*/  IMAD R5, R0, 0x8, R5 ;  /* 0x0000000800057824 */ /* 0x000fe200078e0205 */
[----:B------:R-:W-:-:S07]  /*7b50*/  SHF.L.U32 R0, R2, 0x1f, RZ ;  /* 0x0000001f02007819 */ /* 0x000fce00000006ff */
.L_x_184:
[----:B--2---:R2:W3:Y:S02]  /*7b60*/  SYNCS.PHASECHK.TRANS64.TRYWAIT P0, [R5+URZ], R0 ;  /* 0x00000000050075a7 */ /* 0x0044e4000800017f */
[----:B---3--:R-:W-:Y:S05]  /*7b70*/  @!P0 NANOSLEEP.SYNCS 0x989680 ;  /* 0x009896800000895d */ /* 0x008fea0003900000 */
[----:B------:R-:W3:Y:S02]  /*7b80*/  @!P0 SYNCS.PHASECHK.TRANS64 P0, [R5+URZ], R0 ;  /* 0x00000000050085a7 */ /* 0x000ee4000800007f */
[----:B---3--:R-:W-:Y:S05]  /*7b90*/  @!P0 BRA `(.L_x_184) ;  /* 0xfffffffc00f08947 */ /* 0x008fea000383ffff */
.L_x_178:
[----:B------:R-:W-:Y:S05]  /*7ba0*/  BSYNC B0 ;  /* 0x0000000000007941 */ /* 0x000fea0003800000 */
.L_x_177:
[----:B------:R-:W-:Y:S05]  /*7bb0*/  EXIT ;  /* 0x000000000000794d */ /* 0x000fea0003800000 */
.L_x_15:
[----:B0-----:R-:W-:-:S04]  /*7bc0*/  IMAD.U32 R3, RZ, RZ, UR43 ;  /* 0x0000002bff037e24 */ /* 0x001fc8000f8e00ff */
[----:B------:R0:W1:Y:S03]  /*7bd0*/  SYNCS.PHASECHK.TRANS64.TRYWAIT P0, [R3+URZ+-0x8], R0 ;  /* 0xfffff800030075a7 */ /* 0x000066000800017f */
[----:B-1----:R-:W-:Y:S05]  /*7be0*/  @!P0 NANOSLEEP.SYNCS 0x989680 ;  /* 0x009896800000895d */ /* 0x002fea0003900000 */
[----:B------:R-:W1:Y:S02]  /*7bf0*/  @!P0 SYNCS.PHASECHK.TRANS64 P0, [R3+URZ+-0x8], R0 ;  /* 0xfffff800030085a7 */ /* 0x000e64000800007f */
[----:B-1----:R-:W-:Y:S05]  /*7c00*/  @!P0 BRA `(.L_x_15) ;  /* 0xfffffffc00ec8947 */ /* 0x002fea000383ffff */
[----:B------:R-:W-:Y:S05]  /*7c10*/  BRA `(.L_x_185) ;  /* 0xffffff9800547947 */ /* 0x000fea000383ffff */
.L_x_20:
[----:B-1----:R1:W2:Y:S02]  /*7c20*/  SYNCS.PHASECHK.TRANS64.TRYWAIT P1, [R3+URZ], R0 ;  /* 0x00000000030075a7 */ /* 0x0022a4000802017f */
[----:B--2---:R-:W-:Y:S05]  /*7c30*/  @!P1 NANOSLEEP.SYNCS 0x989680 ;  /* 0x009896800000995d */ /* 0x004fea0003900000 */
[----:B------:R-:W2:Y:S02]  /*7c40*/  @!P1 SYNCS.PHASECHK.TRANS64 P1, [R3+URZ], R0 ;  /* 0x00000000030095a7 */ /* 0x000ea4000802007f */
[----:B--2---:R-:W-:Y:S05]  /*7c50*/  @!P1 BRA `(.L_x_20) ;  /* 0xfffffffc00f09947 */ /* 0x004fea000383ffff */
[----:B------:R-:W-:Y:S05]  /*7c60*/  BRA `(.L_x_19) ;  /* 0xffffff9800c87947 */ /* 0x000fea000383ffff */
.L_x_25:
[----:B-1----:R-:W-:-:S04]  /*7c70*/  IMAD.U32 R4, RZ, RZ, UR8 ;  /* 0x00000008ff047e24 */ /* 0x002fc8000f8e00ff */
[----:B------:R1:W2:Y:S03]  /*7c80*/  SYNCS.PHASECHK.TRANS64.TRYWAIT P1, [R4+URZ], R3 ;  /* 0x00000003040075a7 */ /* 0x0002a6000802017f */
[----:B--2---:R-:W-:Y:S05]  /*7c90*/  @!P1 NANOSLEEP.SYNCS 0x989680 ;  /* 0x009896800000995d */ /* 0x004fea0003900000 */
[----:B------:R-:W2:Y:S02]  /*7ca0*/  @!P1 SYNCS.PHASECHK.TRANS64 P1, [R4+URZ], R3 ;  /* 0x00000003040095a7 */ /* 0x000ea4000802007f */
[----:B--2---:R-:W-:Y:S05]  /*7cb0*/  @!P1 BRA `(.L_x_25) ;  /* 0xfffffffc00ec9947 */ /* 0x004fea000383ffff */
[----:B------:R-:W-:Y:S05]  /*7cc0*/  BRA `(.L_x_24) ;  /* 0xffffffa000087947 */ /* 0x000fea000383ffff */
.L_x_31:
[----:B0-----:R-:W-:-:S04]  /*7cd0*/  IMAD.U32 R3, RZ, RZ, UR43 ;  /* 0x0000002bff037e24 */ /* 0x001fc8000f8e00ff */
[----:B------:R0:W1:Y:S03]  /*7ce0*/  SYNCS.PHASECHK.TRANS64.TRYWAIT P0, [R3+URZ+0x8], R0 ;  /* 0x00000800030075a7 */ /* 0x000066000800017f */
[----:B-1----:R-:W-:Y:S05]  /*7cf0*/  @!P0 NANOSLEEP.SYNCS 0x989680 ;  /* 0x009896800000895d */ /* 0x002fea0003900000 */
[----:B------:R-:W1:Y:S02]  /*7d00*/  @!P0 SYNCS.PHASECHK.TRANS64 P0, [R3+URZ+0x8], R0 ;  /* 0x00000800030085a7 */ /* 0x000e64000800007f */
[----:B-1----:R-:W-:Y:S05]  /*7d10*/  @!P0 BRA `(.L_x_31) ;  /* 0xfffffffc00ec8947 */ /* 0x002fea000383ffff */
[----:B------:R-:W-:Y:S05]  /*7d20*/  BRA `(.L_x_186) ;  /* 0xffffffa400a47947 */ /* 0x000fea000383ffff */
.L_x_164:
[----:B------:R-:W-:Y:S01]  /*7d30*/  BSSY B1, `(.L_x_187) ;  /* 0x0000006000017945 */ /* 0x000fe20003800000 */
[----:B------:R-:W-:-:S07]  /*7d40*/  IMAD.MOV.U32 R15, RZ, RZ, -0x1 ;  /* 0xffffffffff0f7424 */ /* 0x000fce00078e00ff */
[----:B-----5:R-:W-:Y:S05]  /*7d50*/  WARPSYNC.COLLECTIVE R15, `(.L_x_188) ;  /* 0x000000000f0c7348 */ /* 0x020fea0003c00000 */
[----:B------:R-:W-:Y:S02]  /*7d60*/  ELECT P6, UR62, PT ;  /* 0x00000000003e782f */ /* 0x000fe400038c0000 */
[----:B------:R-:W-:Y:S01]  /*7d70*/  MOV R14, UR62 ;  /* 0x0000003e000e7c02 */ /* 0x000fe20008000f00 */
[----:B-----5:R-:W-:Y:S10]  /*7d80*/  ENDCOLLECTIVE ;  /* 0x000000000000791b */ /* 0x020ff40003800000 */
.L_x_188:
[----:B------:R-:W-:Y:S05]  /*7d90*/  BSYNC B1 ;  /* 0x0000000000017941 */ /* 0x000fea0003800000 */
.L_x_187:
[----:B------:R-:W-:Y:S05]  /*7da0*/  BRA `(.L_x_189) ;  /* 0xffffffec00b87947 */ /* 0x000fea000383ffff */
.L_x_167:
[----:B-1----:R1:W2:Y:S02]  /*7db0*/  SYNCS.PHASECHK.TRANS64.TRYWAIT P1, [R11+URZ+0x28], R6 ;  /* 0x000028060b0075a7 */ /* 0x0022a4000802017f */
[----:B--2---:R-:W-:Y:S05]  /*7dc0*/  @!P1 NANOSLEEP.SYNCS 0x989680 ;  /* 0x009896800000995d */ /* 0x004fea0003900000 */
[----:B------:R-:W2:Y:S02]  /*7dd0*/  @!P1 SYNCS.PHASECHK.TRANS64 P1, [R11+URZ+0x28], R6 ;  /* 0x000028060b0095a7 */ /* 0x000ea4000802007f */
[----:B--2---:R-:W-:Y:S05]  /*7de0*/  @!P1 BRA `(.L_x_167) ;  /* 0xfffffffc00f09947 */ /* 0x004fea000383ffff */
[----:B------:R-:W-:Y:S05]  /*7df0*/  BRA `(.L_x_190) ;  /* 0xffffffec00ec7947 */ /* 0x000fea000383ffff */
.L_x_176:
[----:B------:R-:W-:Y:S01]  /*7e00*/  BSSY B0, `(.L_x_191) ;  /* 0x0000006000007945 */ /* 0x000fe20003800000 */
[----:B------:R-:W-:-:S07]  /*7e10*/  IMAD.MOV.U32 R15, RZ, RZ, -0x1 ;  /* 0xffffffffff0f7424 */ /* 0x000fce00078e00ff */
[----:B-----5:R-:W-:Y:S05]  /*7e20*/  WARPSYNC.COLLECTIVE R15, `(.L_x_192) ;  /* 0x000000000f0c7348 */ /* 0x020fea0003c00000 */
[----:B------:R-:W-:Y:S02]  /*7e30*/  ELECT P6, UR62, PT ;  /* 0x00000000003e782f */ /* 0x000fe400038c0000 */
[----:B------:R-:W-:Y:S01]  /*7e40*/  MOV R14, UR62 ;  /* 0x0000003e000e7c02 */ /* 0x000fe20008000f00 */
[----:B-----5:R-:W-:Y:S10]  /*7e50*/  ENDCOLLECTIVE ;  /* 0x000000000000791b */ /* 0x020ff40003800000 */
.L_x_192:
[----:B------:R-:W-:Y:S05]  /*7e60*/  BSYNC B0 ;  /* 0x0000000000007941 */ /* 0x000fea0003800000 */
.L_x_191:
[----:B------:R-:W-:Y:S05]  /*7e70*/  BRA `(.L_x_193) ;  /* 0xfffffff800787947 */ /* 0x000fea000383ffff */
.L_x_180:
[----:B0-----:R0:W1:Y:S02]  /*7e80*/  SYNCS.PHASECHK.TRANS64.TRYWAIT P0, [R7+URZ], R2 ;  /* 0x00000002070075a7 */ /* 0x001064000800017f */
[----:B-1----:R-:W-:Y:S05]  /*7e90*/  @!P0 NANOSLEEP.SYNCS 0x989680 ;  /* 0x009896800000895d */ /* 0x002fea0003900000 */
[----:B------:R-:W1:Y:S02]  /*7ea0*/  @!P0 SYNCS.PHASECHK.TRANS64 P0, [R7+URZ], R2 ;  /* 0x00000002070085a7 */ /* 0x000e64000800007f */
[----:B-1----:R-:W-:Y:S05]  /*7eb0*/  @!P0 BRA `(.L_x_180) ;  /* 0xfffffffc00f08947 */ /* 0x002fea000383ffff */
[----:B------:R-:W-:Y:S05]  /*7ec0*/  BRA `(.L_x_194) ;  /* 0xfffffff800b87947 */ /* 0x000fea000383ffff */
.L_x_181:
[----:B0-----:R0:W1:Y:S02]  /*7ed0*/  SYNCS.PHASECHK.TRANS64.TRYWAIT P0, [R6+URZ], R3 ;  /* 0x00000003060075a7 */ /* 0x001064000800017f */
[----:B-1----:R-:W-:Y:S05]  /*7ee0*/  @!P0 NANOSLEEP.SYNCS 0x989680 ;  /* 0x009896800000895d */ /* 0x002fea0003900000 */
[----:B------:R-:W1:Y:S02]  /*7ef0*/  @!P0 SYNCS.PHASECHK.TRANS64 P0, [R6+URZ], R3 ;  /* 0x00000003060085a7 */ /* 0x000e64000800007f */
[----:B-1----:R-:W-:Y:S05]  /*7f00*/  @!P0 BRA `(.L_x_181) ;  /* 0xfffffffc00f08947 */ /* 0x002fea000383ffff */
[----:B------:R-:W-:Y:S05]  /*7f10*/  BRA `(.L_x_195) ;  /* 0xfffffff800c87947 */ /* 0x000fea000383ffff */
.L_x_182:
[----:B0-----:R0:W1:Y:S02]  /*7f20*/  SYNCS.PHASECHK.TRANS64.TRYWAIT P0, [R7+URZ], R4 ;  /* 0x00000004070075a7 */ /* 0x001064000800017f */
[----:B-1----:R-:W-:Y:S05]  /*7f30*/  @!P0 NANOSLEEP.SYNCS 0x989680 ;  /* 0x009896800000895d */ /* 0x002fea0003900000 */
[----:B------:R-:W1:Y:S02]  /*7f40*/  @!P0 SYNCS.PHASECHK.TRANS64 P0, [R7+URZ], R4 ;  /* 0x00000004070085a7 */ /* 0x000e64000800007f */
[----:B-1----:R-:W-:Y:S05]  /*7f50*/  @!P0 BRA `(.L_x_182) ;  /* 0xfffffffc00f08947 */ /* 0x002fea000383ffff */
[----:B------:R-:W-:Y:S05]  /*7f60*/  BRA `(.L_x_196) ;  /* 0xfffffff800d87947 */ /* 0x000fea000383ffff */
.L_x_183:
[----:B-1----:R1:W2:Y:S02]  /*7f70*/  SYNCS.PHASECHK.TRANS64.TRYWAIT P0, [R6+URZ], R3 ;  /* 0x00000003060075a7 */ /* 0x0022a4000800017f */
[----:B--2---:R-:W-:Y:S05]  /*7f80*/  @!P0 NANOSLEEP.SYNCS 0x989680 ;  /* 0x009896800000895d */ /* 0x004fea0003900000 */
[----:B------:R-:W2:Y:S02]  /*7f90*/  @!P0 SYNCS.PHASECHK.TRANS64 P0, [R6+URZ], R3 ;  /* 0x00000003060085a7 */ /* 0x000ea4000800007f */
[----:B--2---:R-:W-:Y:S05]  /*7fa0*/  @!P0 BRA `(.L_x_183) ;  /* 0xfffffffc00f08947 */ /* 0x004fea000383ffff */
[----:B------:R-:W-:Y:S05]  /*7fb0*/  BRA `(.L_x_197) ;  /* 0xfffffff800e07947 */ /* 0x000fea000383ffff */
.L_x_198:
[----:B------:R-:W-:-:S00]  /*7fc0*/  BRA `(.L_x_198) ;  /* 0xfffffffc00fc7947 */ /* 0x000fc0000383ffff */
[----:B------:R-:W-:-:S00]  /*7fd0*/  NOP ;  /* 0x0000000000007918 */ /* 0x000fc00000000000 */
        /* <DEDUP_REMOVED lines=10> */
.L_x_199:


//--------------------- .nv.global.init           --------------------------
	.section	.nv.global.init,"aw",@progbits
.nv.global.init:
	.type		$str$22,@object
	.size		$str$22,($str$23 - $str$22)
$str$22:
        /*0000*/ 	.byte	0x6b, 0x5f, 0x74, 0x69, 0x6c, 0x65, 0x5f, 0x63, 0x6f, 0x75, 0x6e, 0x74, 0x20, 0x3e, 0x3d, 0x20
        /*0010*/ 	.byte	0x31, 0x00
	.type		$str$23,@object
	.size		$str$23,(__unnamed_1 - $str$23)
$str$23:
        /*0012*/ 	.byte	0x2f, 0x74, 0x6d, 0x70, 0x2f, 0x63, 0x75, 0x74, 0x6c, 0x61, 0x73, 0x73, 0x5f, 0x73, 0x77, 0x65
        /*0022*/ 	.byte	0x65, 0x70, 0x5f, 0x73, 0x72, 0x63, 0x2f, 0x69, 0x6e, 0x63, 0x6c, 0x75, 0x64, 0x65, 0x2f, 0x63
        /*0032*/ 	.byte	0x75, 0x74, 0x6c, 0x61, 0x73, 0x73, 0x2f, 0x67, 0x65, 0x6d, 0x6d, 0x2f, 0x63, 0x6f, 0x6c, 0x6c
        /*0042*/ 	.byte	0x65, 0x63, 0x74, 0x69, 0x76, 0x65, 0x2f, 0x73, 0x6d, 0x39, 0x30, 0x5f, 0x6d, 0x6d, 0x61, 0x5f
        /*0052*/ 	.byte	0x74, 0x6d, 0x61, 0x5f, 0x67, 0x6d, 0x6d, 0x61, 0x5f, 0x73, 0x73, 0x5f, 0x77, 0x61, 0x72, 0x70
        /*0062*/ 	.byte	0x73, 0x70, 0x65, 0x63, 0x69, 0x61, 0x6c, 0x69, 0x7a, 0x65, 0x64, 0x2e, 0x68, 0x70, 0x70, 0x00
	.type		__unnamed_1,@object
	.size		__unnamed_1,(.L_0 - __unnamed_1)
__unnamed_1:
        /*0072*/ 	.byte	0x76, 0x6f, 0x69, 0x64, 0x20, 0x63, 0x75, 0x74, 0x6c, 0x61, 0x73, 0x73, 0x3a, 0x3a, 0x67, 0x65
        /* <DEDUP_REMOVED lines=180> */
        /*0bc2*/ 	.byte	0x5d, 0x00
.L_0:


//--------------------- .nv.shared._ZN7cutlass13device_kernelINS_4gemm6kernel13GemmUniversalIN4cute5tupleIJiiiiEEENS1_10collective13CollectiveMmaINS1_34MainloopSm90TmaGmmaWarpSpecializedILi5ENS5_IJNS4_1CILi1EEESB_SB_EEENS1_32KernelTmaWarpSpecializedPingpongEEENS5_IJNSA_ILi64EEENSA_ILi128EEESG_EEENS_10bfloat16_tENS5_IJlSB_lEEESI_SJ_NS4_8TiledMMAINS4_8MMA_AtomIJNS4_4SM904GMMA28MMA_64x128x16_F32BF16BF16_SSILNSN_5MajorE0ELSP_0ELNSN_7ScaleInE1ELSQ_1EEEEEENS4_6LayoutISC_NS5_IJNSA_ILi0EEESU_SU_EEEEENS5_IJNS4_10UnderscoreESX_SX_EEEEENS4_13SM90_TMA_LOADENS4_14ComposedLayoutINS4_7SwizzleILi3ELi4ELi3EEENS4_18smem_ptr_flag_bitsILi16EEENST_INS5_IJNSA_ILi8EEESF_EEENS5_IJSF_SB_EEEEEEEvNS4_8identityES10_S1A_vS1B_EENS_8epilogue10collective6detail29Sm90TmaWarpSpecializedAdapterINS1E_15DefaultEpilogueISI_SJ_SJ_NS1D_6thread17LinearCombinationISI_Li1EffLNS1I_9ScaleType4KindE0ELNS_15FloatRoundStyleE2ESI_EENS1_15EpilogueDefaultEEEEEvvEEEEvNT_6ParamsE --------------------------
	.section	.nv.shared._ZN7cutlass13device_kernelINS_4gemm6kernel13GemmUniversalIN4cute5tupleIJiiiiEEENS1_10collective13CollectiveMmaINS1_34MainloopSm90TmaGmmaWarpSpecializedILi5ENS5_IJNS4_1CILi1EEESB_SB_EEENS1_32KernelTmaWarpSpecializedPingpongEEENS5_IJNSA_ILi64EEENSA_ILi128EEESG_EEENS_10bfloat16_tENS5_IJlSB_lEEESI_SJ_NS4_8TiledMMAINS4_8MMA_AtomIJNS4_4SM904GMMA28MMA_64x128x16_F32BF16BF16_SSILNSN_5MajorE0ELSP_0ELNSN_7ScaleInE1ELSQ_1EEEEEENS4_6LayoutISC_NS5_IJNSA_ILi0EEESU_SU_EEEEENS5_IJNS4_10UnderscoreESX_SX_EEEEENS4_13SM90_TMA_LOADENS4_14ComposedLayoutINS4_7SwizzleILi3ELi4ELi3EEENS4_18smem_ptr_flag_bitsILi16EEENST_INS5_IJNSA_ILi8EEESF_EEENS5_IJSF_SB_EEEEEEEvNS4_8identityES10_S1A_vS1B_EENS_8epilogue10collective6detail29Sm90TmaWarpSpecializedAdapterINS1E_15DefaultEpilogueISI_SJ_SJ_NS1D_6thread17LinearCombinationISI_Li1EffLNS1I_9ScaleType4KindE0ELNS_15FloatRoundStyleE2ESI_EENS1_15EpilogueDefaultEEEEEvvEEEEvNT_6ParamsE,"aw",@nobits
	.sectionflags	@""
	.align	16
	.zero		1024


//--------------------- .nv.shared.reserved.0     --------------------------
	.section	.nv.shared.reserved.0,"aw",@nobits
	.weak		__nv_reservedSMEM_offset_0_alias
	.size		__nv_reservedSMEM_offset_0_alias, 0, 0
	.other		__nv_reservedSMEM_offset_0_alias,@"STO_CUDA_RESERVED_SHARED STV_DEFAULT"
__nv_reservedSMEM_offset_0_alias:
	.zero		0


//--------------------- .nv.global                --------------------------
	.section	.nv.global,"aw",@nobits
.nv.global:
	.type		_ZN40_INTERNAL_92be8493_4_k_cu_17e1cb81_274034cute1_E,@object
	.size		_ZN40_INTERNAL_92be8493_4_k_cu_17e1cb81_274034cute1_E,(_ZN40_INTERNAL_92be8493_4_k_cu_17e1cb81_274034cuda3std3__45__cpo6cbeginE - _ZN40_INTERNAL_92be8493_4_k_cu_17e1cb81_274034cute1_E)
_ZN40_INTERNAL_92be8493_4_k_cu_17e1cb81_274034cute1_E:
	.zero		1
	.type		_ZN40_INTERNAL_92be8493_4_k_cu_17e1cb81_274034cuda3std3__45__cpo6cbeginE,@object
	.size		_ZN40_INTERNAL_92be8493_4_k_cu_17e1cb81_274034cuda3std3__45__cpo6cbeginE,(_ZN40_INTERNAL_92be8493_4_k_cu_17e1cb81_274034cuda3std3__48in_placeE - _ZN40_INTERNAL_92be8493_4_k_cu_17e1cb81_274034cuda3std3__45__cpo6cbeginE)
_ZN40_INTERNAL_92be8493_4_k_cu_17e1cb81_274034cuda3std3__45__cpo6cbeginE:
	.zero		1
	.type		_ZN40_INTERNAL_92be8493_4_k_cu_17e1cb81_274034cuda3std3__48in_placeE,@object
	.size		_ZN40_INTERNAL_92be8493_4_k_cu_17e1cb81_274034cuda3std3__48in_placeE,(_ZN40_INTERNAL_92be8493_4_k_cu_17e1cb81_274034cuda3std6ranges3__45__cpo9iter_moveE - _ZN40_INTERNAL_92be8493_4_k_cu_17e1cb81_274034cuda3std3__48in_placeE)
_ZN40_INTERNAL_92be8493_4_k_cu_17e1cb81_274034cuda3std3__48in_placeE:
	.zero		1
	.type		_ZN40_INTERNAL_92be8493_4_k_cu_17e1cb81_274034cuda3std6ranges3__45__cpo9iter_moveE,@object
	.size		_ZN40_INTERNAL_92be8493_4_k_cu_17e1cb81_274034cuda3std6ranges3__45__cpo9iter_moveE,(_ZN40_INTERNAL_92be8493_4_k_cu_17e1cb81_274034cuda3std3__45__cpo5beginE - _ZN40_INTERNAL_92be8493_4_k_cu_17e1cb81_274034cuda3std6ranges3__45__cpo9iter_moveE)
_ZN40_INTERNAL_92be8493_4_k_cu_17e1cb81_274034cuda3std6ranges3__45__cpo9iter_moveE:
	.zero		1
	.type		_ZN40_INTERNAL_92be8493_4_k_cu_17e1cb81_274034cuda3std3__45__cpo5beginE,@object
	.size		_ZN40_INTERNAL_92be8493_4_k_cu_17e1cb81_274034cuda3std3__45__cpo5beginE,(_ZN40_INTERNAL_92be8493_4_k_cu_17e1cb81_274034cuda3std3__442_GLOBAL__N__92be8493_4_k_cu_17e1cb81_274036ignoreE - _ZN40_INTERNAL_92be8493_4_k_cu_17e1cb81_274034cuda3std3__45__cpo5beginE)
_ZN40_INTERNAL_92be8493_4_k_cu_17e1cb81_274034cuda3std3__45__cpo5beginE:
	.zero		1
	.type		_ZN40_INTERNAL_92be8493_4_k_cu_17e1cb81_274034cuda3std3__442_GLOBAL__N__92be8493_4_k_cu_17e1cb81_274036ignoreE,@object
	.size		_ZN40_INTERNAL_92be8493_4_k_cu_17e1cb81_274034cuda3std3__442_GLOBAL__N__92be8493_4_k_cu_17e1cb81_274036ignoreE,(_ZN40_INTERNAL_92be8493_4_k_cu_17e1cb81_274034cute7productE - _ZN40_INTERNAL_92be8493_4_k_cu_17e1cb81_274034cuda3std3__442_GLOBAL__N__92be8493_4_k_cu_17e1cb81_274036ignoreE)
_ZN40_INTERNAL_92be8493_4_k_cu_17e1cb81_274034cuda3std3__442_GLOBAL__N__92be8493_4_k_cu_17e1cb81_274036ignoreE:
	.zero		1
	.type		_ZN40_INTERNAL_92be8493_4_k_cu_17e1cb81_274034cute7productE,@object
	.size		_ZN40_INTERNAL_92be8493_4_k_cu_17e1cb81_274034cute7productE,(_ZN40_INTERNAL_92be8493_4_k_cu_17e1cb81_274034cuda3std3__45__cpo3endE - _ZN40_INTERNAL_92be8493_4_k_cu_17e1cb81_274034cute7productE)
_ZN40_INTERNAL_92be8493_4_k_cu_17e1cb81_274034cute7productE:
	.zero		1
	.type		_ZN40_INTERNAL_92be8493_4_k_cu_17e1cb81_274034cuda3std3__45__cpo3endE,@object
	.size		_ZN40_INTERNAL_92be8493_4_k_cu_17e1cb81_274034cuda3std3__45__cpo3endE,(_ZN40_INTERNAL_92be8493_4_k_cu_17e1cb81_274034cuda3std3__419piecewise_constructE - _ZN40_INTERNAL_92be8493_4_k_cu_17e1cb81_274034cuda3std3__45__cpo3endE)
_ZN40_INTERNAL_92be8493_4_k_cu_17e1cb81_274034cuda3std3__45__cpo3endE:
	.zero		1
	.type		_ZN40_INTERNAL_92be8493_4_k_cu_17e1cb81_274034cuda3std3__419piecewise_constructE,@object
	.size		_ZN40_INTERNAL_92be8493_4_k_cu_17e1cb81_274034cuda3std3__419piecewise_constructE,(_ZN40_INTERNAL_92be8493_4_k_cu_17e1cb81_274034cuda3std3__45__cpo4cendE - _ZN40_INTERNAL_92be8493_4_k_cu_17e1cb81_274034cuda3std3__419piecewise_constructE)
_ZN40_INTERNAL_92be8493_4_k_cu_17e1cb81_274034cuda3std3__419piecewise_constructE:
	.zero		1
	.type		_ZN40_INTERNAL_92be8493_4_k_cu_17e1cb81_274034cuda3std3__45__cpo4cendE,@object
	.size		_ZN40_INTERNAL_92be8493_4_k_cu_17e1cb81_274034cuda3std3__45__cpo4cendE,(_ZN40_INTERNAL_92be8493_4_k_cu_17e1cb81_274034cuda3std6ranges3__45__cpo4swapE - _ZN40_INTERNAL_92be8493_4_k_cu_17e1cb81_274034cuda3std3__45__cpo4cendE)
_ZN40_INTERNAL_92be8493_4_k_cu_17e1cb81_274034cuda3std3__45__cpo4cendE:
	.zero		1
	.type		_ZN40_INTERNAL_92be8493_4_k_cu_17e1cb81_274034cuda3std6ranges3__45__cpo4swapE,@object
	.size		_ZN40_INTERNAL_92be8493_4_k_cu_17e1cb81_274034cuda3std6ranges3__45__cpo4swapE,(.L_8 - _ZN40_INTERNAL_92be8493_4_k_cu_17e1cb81_274034cuda3std6ranges3__45__cpo4swapE)
_ZN40_INTERNAL_92be8493_4_k_cu_17e1cb81_274034cuda3std6ranges3__45__cpo4swapE:
	.zero		1
.L_8:


//--------------------- .nv.constant0._ZN7cutlass13device_kernelINS_4gemm6kernel13GemmUniversalIN4cute5tupleIJiiiiEEENS1_10collective13CollectiveMmaINS1_34MainloopSm90TmaGmmaWarpSpecializedILi5ENS5_IJNS4_1CILi1EEESB_SB_EEENS1_32KernelTmaWarpSpecializedPingpongEEENS5_IJNSA_ILi64EEENSA_ILi128EEESG_EEENS_10bfloat16_tENS5_IJlSB_lEEESI_SJ_NS4_8TiledMMAINS4_8MMA_AtomIJNS4_4SM904GMMA28MMA_64x128x16_F32BF16BF16_SSILNSN_5MajorE0ELSP_0ELNSN_7ScaleInE1ELSQ_1EEEEEENS4_6LayoutISC_NS5_IJNSA_ILi0EEESU_SU_EEEEENS5_IJNS4_10UnderscoreESX_SX_EEEEENS4_13SM90_TMA_LOADENS4_14ComposedLayoutINS4_7SwizzleILi3ELi4ELi3EEENS4_18smem_ptr_flag_bitsILi16EEENST_INS5_IJNSA_ILi8EEESF_EEENS5_IJSF_SB_EEEEEEEvNS4_8identityES10_S1A_vS1B_EENS_8epilogue10collective6detail29Sm90TmaWarpSpecializedAdapterINS1E_15DefaultEpilogueISI_SJ_SJ_NS1D_6thread17LinearCombinationISI_Li1EffLNS1I_9ScaleType4KindE0ELNS_15FloatRoundStyleE2ESI_EENS1_15EpilogueDefaultEEEEEvvEEEEvNT_6ParamsE --------------------------
	.section	.nv.constant0._ZN7cutlass13device_kernelINS_4gemm6kernel13GemmUniversalIN4cute5tupleIJiiiiEEENS1_10collective13CollectiveMmaINS1_34MainloopSm90TmaGmmaWarpSpecializedILi5ENS5_IJNS4_1CILi1EEESB_SB_EEENS1_32KernelTmaWarpSpecializedPingpongEEENS5_IJNSA_ILi64EEENSA_ILi128EEESG_EEENS_10bfloat16_tENS5_IJlSB_lEEESI_SJ_NS4_8TiledMMAINS4_8MMA_AtomIJNS4_4SM904GMMA28MMA_64x128x16_F32BF16BF16_SSILNSN_5MajorE0ELSP_0ELNSN_7ScaleInE1ELSQ_1EEEEEENS4_6LayoutISC_NS5_IJNSA_ILi0EEESU_SU_EEEEENS5_IJNS4_10UnderscoreESX_SX_EEEEENS4_13SM90_TMA_LOADENS4_14ComposedLayoutINS4_7SwizzleILi3ELi4ELi3EEENS4_18smem_ptr_flag_bitsILi16EEENST_INS5_IJNSA_ILi8EEESF_EEENS5_IJSF_SB_EEEEEEEvNS4_8identityES10_S1A_vS1B_EENS_8epilogue10collective6detail29Sm90TmaWarpSpecializedAdapterINS1E_15DefaultEpilogueISI_SJ_SJ_NS1D_6thread17LinearCombinationISI_Li1EffLNS1I_9ScaleType4KindE0ELNS_15FloatRoundStyleE2ESI_EENS1_15EpilogueDefaultEEEEEvvEEEEvNT_6ParamsE,"a",@progbits
	.sectionflags	@""
	.align	4
.nv.constant0._ZN7cutlass13device_kernelINS_4gemm6kernel13GemmUniversalIN4cute5tupleIJiiiiEEENS1_10collective13CollectiveMmaINS1_34MainloopSm90TmaGmmaWarpSpecializedILi5ENS5_IJNS4_1CILi1EEESB_SB_EEENS1_32KernelTmaWarpSpecializedPingpongEEENS5_IJNSA_ILi64EEENSA_ILi128EEESG_EEENS_10bfloat16_tENS5_IJlSB_lEEESI_SJ_NS4_8TiledMMAINS4_8MMA_AtomIJNS4_4SM904GMMA28MMA_64x128x16_F32BF16BF16_SSILNSN_5MajorE0ELSP_0ELNSN_7ScaleInE1ELSQ_1EEEEEENS4_6LayoutISC_NS5_IJNSA_ILi0EEESU_SU_EEEEENS5_IJNS4_10UnderscoreESX_SX_EEEEENS4_13SM90_TMA_LOADENS4_14ComposedLayoutINS4_7SwizzleILi3ELi4ELi3EEENS4_18smem_ptr_flag_bitsILi16EEENST_INS5_IJNSA_ILi8EEESF_EEENS5_IJSF_SB_EEEEEEEvNS4_8identityES10_S1A_vS1B_EENS_8epilogue10collective6detail29Sm90TmaWarpSpecializedAdapterINS1E_15DefaultEpilogueISI_SJ_SJ_NS1D_6thread17LinearCombinationISI_Li1EffLNS1I_9ScaleType4KindE0ELNS_15FloatRoundStyleE2ESI_EENS1_15EpilogueDefaultEEEEEvvEEEEvNT_6ParamsE:
	.zero		1664


//--------------------- SYMBOLS --------------------------

	.type		.nv.reservedSmem.offset0,@object
	.size		.nv.reservedSmem.offset0,0x4
	.type		__assertfail,@function
